// auto-generated by cutlass_sweep.gemm — config: {"arch": "sm_100", "cluster_m": 2, "cluster_n": 2, "dtype": "int8", "stages": 0, "tile_k": 32, "tile_m": 256, "tile_n": 128}
#include "cutlass/cutlass.h"
#include "cutlass/gemm/collective/collective_builder.hpp"
#include "cutlass/gemm/device/gemm_universal_adapter.h"
#include "cutlass/gemm/kernel/gemm_universal.hpp"
#include "cutlass/epilogue/collective/collective_builder.hpp"

using ElemA = int8_t;
using ElemB = int8_t;
using ElemCD = int8_t;
using Acc  = int32_t;
using TileShape    = cute::Shape<cute::_256, cute::_128, cute::_32>;
using ClusterShape = cute::Shape<cute::_2, cute::_2, cute::_1>;

using CollectiveEpilogue = typename cutlass::epilogue::collective::CollectiveBuilder<
    cutlass::arch::Sm100, cutlass::arch::OpClassTensorOp,
    TileShape, ClusterShape,
    cutlass::epilogue::collective::EpilogueTileAuto,
    Acc, Acc,
    ElemCD, cutlass::layout::RowMajor, 128 / cutlass::sizeof_bits<ElemCD>::value,
    ElemCD, cutlass::layout::RowMajor, 128 / cutlass::sizeof_bits<ElemCD>::value,
    cutlass::epilogue::collective::EpilogueScheduleAuto
  >::CollectiveOp;

using CollectiveMainloop = typename cutlass::gemm::collective::CollectiveBuilder<
    cutlass::arch::Sm100, cutlass::arch::OpClassTensorOp,
    ElemA, cutlass::layout::RowMajor, 128 / cutlass::sizeof_bits<ElemA>::value,
    ElemB, cutlass::layout::ColumnMajor, 128 / cutlass::sizeof_bits<ElemB>::value,
    Acc,
    TileShape, ClusterShape,
    cutlass::gemm::collective::StageCountAutoCarveout<static_cast<int>(sizeof(typename CollectiveEpilogue::SharedStorage))>,
    cutlass::gemm::collective::KernelScheduleAuto
  >::CollectiveOp;

using GemmKernel = cutlass::gemm::kernel::GemmUniversal<
    cute::Shape<int,int,int,int>,
    CollectiveMainloop,
    CollectiveEpilogue
>;
using Gemm = cutlass::gemm::device::GemmUniversalAdapter<GemmKernel>;

// Force the device kernel symbol into the cubin without needing a host main.
auto* _anchor = &cutlass::device_kernel<GemmKernel>;


// ===== COMPILED SASS (sm_100a) =====

	.target	sm_100a

	.elftype	@"ET_EXEC"


//--------------------- .note.nv.tkinfo           --------------------------
	.section	.note.nv.tkinfo,"",@"SHT_NOTE"
	.sectionflags	@"SHF_NOTE_NV_TKINFO"
	.tkinfo
        /*0018*/ 	.word	0x00000002
        /*0030*/ 	.string	""
        /*0030*/ 	.string	"ptxas"
        /*0030*/ 	.string	"Cuda compilation tools, release 13.0, V13.0.88"
        /*0030*/ 	.string	"Build cuda_13.0.r13.0/compiler.36424714_0"
        /*0030*/ 	.string	"-arch sm_100a -m 64 "



//--------------------- .note.nv.cuinfo           --------------------------
	.section	.note.nv.cuinfo,"",@"SHT_NOTE"
	.sectionflags	@"SHF_NOTE_NV_CUINFO"
        /*0018*/ 	.short	0x0002
        /*001a*/ 	.short	0x0064
        /*001c*/ 	.short	0x0082
	.zero		2


//--------------------- .nv.info                  --------------------------
	.section	.nv.info,"",@"SHT_CUDA_INFO"
	.align	4


	//----- nvinfo : EIATTR_REGCOUNT
	.align		4
        /*0000*/ 	.byte	0x04, 0x2f
        /*0002*/ 	.short	(.L_19 - .L_18)
	.align		4
.L_18:
        /*0004*/ 	.word	index@(_ZN7cutlass13device_kernelINS_4gemm6kernel13GemmUniversalIN4cute5tupleIJiiiiEEENS1_10collective13CollectiveMmaINS1_35MainloopSm100TmaUmmaWarpSpecializedILi32ELi2ELi4ENS5_IJNS4_1CILi2EEESB_NSA_ILi1EEEEEEEENS5_IJNSA_ILi256EEENSA_ILi128EEENSA_ILi32EEEEEEaNS5_IJlSC_lEEEaSJ_NS4_8TiledMMAINS4_8MMA_AtomIJNS4_21SM100_MMA_S8_2x1SM_SSIaaiLi256ELi128ELNS4_4UMMA5MajorE0ELSO_0ELNSN_8SaturateE0EEEEEENS4_6LayoutINS5_IJSC_SC_SC_EEENS5_IJNSA_ILi0EEESU_SU_EEEEENS5_IJNS4_10UnderscoreESX_SX_EEEEENS4_28SM100_TMA_2SM_LOAD_MULTICASTENS4_14ComposedLayoutINS4_7SwizzleILi1ELi4ELi3EEENS4_18smem_ptr_flag_bitsILi8EEENSS_INS5_IJNSA_ILi8EEESH_EEENS5_IJSH_SC_EEEEEEEvNS4_8identityENS4_18SM100_TMA_2SM_LOADES1A_vS1B_EENS_8epilogue10collective18CollectiveEpilogueINS1E_23Sm100TmaWarpSpecializedILi2ELi2ELi64ELb0ELb0EEEJNS5_IJSG_SG_SH_EEENS5_IJNSS_ISG_SC_EENSS_INSA_ILi64EEESC_EEEEEaSJ_aSJ_NS1E_6fusion15FusionCallbacksIS1I_NS1O_17LinearCombinationIaiaiLNS_15FloatRoundStyleE2EEES1J_S1N_JEEENS4_5SM1004TMEM4LOAD26SM100_TMEM_LOAD_32dp32b64xENS4_13SM90_TMA_LOADENS11_INS12_ILi2ELi4ELi3EEES15_NSS_INS5_IJS16_S1L_EEENS5_IJS1L_SC_EEEEEEENS4_39AutoVectorizingCopyWithAssumedAlignmentILi128EEENS4_14SM90_TMA_STOREES23_S25_S25_EEEvvEEEEvNT_6ParamsE)
        /*0008*/ 	.word	0x000000a2


	//----- nvinfo : EIATTR_FRAME_SIZE
	.align		4
.L_19:
        /*000c*/ 	.byte	0x04, 0x11
        /*000e*/ 	.short	(.L_21 - .L_20)
	.align		4
.L_20:
        /*0010*/ 	.word	index@($__internal_2_$__cuda_sm10x_tcgen05_guardrail_trap_unallocated_columns_being_dealloced)
        /*0014*/ 	.word	0x00000000


	//----- nvinfo : EIATTR_FRAME_SIZE
	.align		4
.L_21:
        /*0018*/ 	.byte	0x04, 0x11
        /*001a*/ 	.short	(.L_23 - .L_22)
	.align		4
.L_22:
        /*001c*/ 	.word	index@($__internal_1_$__cuda_sm10x_tcgen05_guardrail_trap_phase_invalid_during_alloc)
        /*0020*/ 	.word	0x00000000


	//----- nvinfo : EIATTR_FRAME_SIZE
	.align		4
.L_23:
        /*0024*/ 	.byte	0x04, 0x11
        /*0026*/ 	.short	(.L_25 - .L_24)
	.align		4
.L_24:
        /*0028*/ 	.word	index@($__internal_0_$__cuda_sm10x_tcgen05_guardrail_trap_col_being_dealloced_not_returned_by_alloc)
        /*002c*/ 	.word	0x00000000


	//----- nvinfo : EIATTR_FRAME_SIZE
	.align		4
.L_25:
        /*0030*/ 	.byte	0x04, 0x11
        /*0032*/ 	.short	(.L_27 - .L_26)
	.align		4
.L_26:
        /*0034*/ 	.word	index@(_ZN7cutlass13device_kernelINS_4gemm6kernel13GemmUniversalIN4cute5tupleIJiiiiEEENS1_10collective13CollectiveMmaINS1_35MainloopSm100TmaUmmaWarpSpecializedILi32ELi2ELi4ENS5_IJNS4_1CILi2EEESB_NSA_ILi1EEEEEEEENS5_IJNSA_ILi256EEENSA_ILi128EEENSA_ILi32EEEEEEaNS5_IJlSC_lEEEaSJ_NS4_8TiledMMAINS4_8MMA_AtomIJNS4_21SM100_MMA_S8_2x1SM_SSIaaiLi256ELi128ELNS4_4UMMA5MajorE0ELSO_0ELNSN_8SaturateE0EEEEEENS4_6LayoutINS5_IJSC_SC_SC_EEENS5_IJNSA_ILi0EEESU_SU_EEEEENS5_IJNS4_10UnderscoreESX_SX_EEEEENS4_28SM100_TMA_2SM_LOAD_MULTICASTENS4_14ComposedLayoutINS4_7SwizzleILi1ELi4ELi3EEENS4_18smem_ptr_flag_bitsILi8EEENSS_INS5_IJNSA_ILi8EEESH_EEENS5_IJSH_SC_EEEEEEEvNS4_8identityENS4_18SM100_TMA_2SM_LOADES1A_vS1B_EENS_8epilogue10collective18CollectiveEpilogueINS1E_23Sm100TmaWarpSpecializedILi2ELi2ELi64ELb0ELb0EEEJNS5_IJSG_SG_SH_EEENS5_IJNSS_ISG_SC_EENSS_INSA_ILi64EEESC_EEEEEaSJ_aSJ_NS1E_6fusion15FusionCallbacksIS1I_NS1O_17LinearCombinationIaiaiLNS_15FloatRoundStyleE2EEES1J_S1N_JEEENS4_5SM1004TMEM4LOAD26SM100_TMEM_LOAD_32dp32b64xENS4_13SM90_TMA_LOADENS11_INS12_ILi2ELi4ELi3EEES15_NSS_INS5_IJS16_S1L_EEENS5_IJS1L_SC_EEEEEEENS4_39AutoVectorizingCopyWithAssumedAlignmentILi128EEENS4_14SM90_TMA_STOREES23_S25_S25_EEEvvEEEEvNT_6ParamsE)
        /*0038*/ 	.word	0x00000000


	//----- nvinfo : EIATTR_MIN_STACK_SIZE
	.align		4
.L_27:
        /*003c*/ 	.byte	0x04, 0x12
        /*003e*/ 	.short	(.L_29 - .L_28)
	.align		4
.L_28:
        /*0040*/ 	.word	index@(_ZN7cutlass13device_kernelINS_4gemm6kernel13GemmUniversalIN4cute5tupleIJiiiiEEENS1_10collective13CollectiveMmaINS1_35MainloopSm100TmaUmmaWarpSpecializedILi32ELi2ELi4ENS5_IJNS4_1CILi2EEESB_NSA_ILi1EEEEEEEENS5_IJNSA_ILi256EEENSA_ILi128EEENSA_ILi32EEEEEEaNS5_IJlSC_lEEEaSJ_NS4_8TiledMMAINS4_8MMA_AtomIJNS4_21SM100_MMA_S8_2x1SM_SSIaaiLi256ELi128ELNS4_4UMMA5MajorE0ELSO_0ELNSN_8SaturateE0EEEEEENS4_6LayoutINS5_IJSC_SC_SC_EEENS5_IJNSA_ILi0EEESU_SU_EEEEENS5_IJNS4_10UnderscoreESX_SX_EEEEENS4_28SM100_TMA_2SM_LOAD_MULTICASTENS4_14ComposedLayoutINS4_7SwizzleILi1ELi4ELi3EEENS4_18smem_ptr_flag_bitsILi8EEENSS_INS5_IJNSA_ILi8EEESH_EEENS5_IJSH_SC_EEEEEEEvNS4_8identityENS4_18SM100_TMA_2SM_LOADES1A_vS1B_EENS_8epilogue10collective18CollectiveEpilogueINS1E_23Sm100TmaWarpSpecializedILi2ELi2ELi64ELb0ELb0EEEJNS5_IJSG_SG_SH_EEENS5_IJNSS_ISG_SC_EENSS_INSA_ILi64EEESC_EEEEEaSJ_aSJ_NS1E_6fusion15FusionCallbacksIS1I_NS1O_17LinearCombinationIaiaiLNS_15FloatRoundStyleE2EEES1J_S1N_JEEENS4_5SM1004TMEM4LOAD26SM100_TMEM_LOAD_32dp32b64xENS4_13SM90_TMA_LOADENS11_INS12_ILi2ELi4ELi3EEES15_NSS_INS5_IJS16_S1L_EEENS5_IJS1L_SC_EEEEEEENS4_39AutoVectorizingCopyWithAssumedAlignmentILi128EEENS4_14SM90_TMA_STOREES23_S25_S25_EEEvvEEEEvNT_6ParamsE)
        /*0044*/ 	.word	0x00000000
.L_29:


//--------------------- .nv.compat                --------------------------
	.section	.nv.compat,"",@"SHT_CUDA_COMPAT_INFO"
	.align	4
        /*0000*/ 	.byte	0x02, 0x09, 0x01, 0x00, 0x02, 0x02, 0x03, 0x00, 0x02, 0x05, 0x06, 0x00, 0x03, 0x07, 0x01, 0x01
        /*0010*/ 	.byte	0x02, 0x03, 0x01, 0x00, 0x02, 0x06, 0x01, 0x00, 0x04, 0x0b, 0x08, 0x00, 0x01, 0x00, 0x00, 0x00
        /*0020*/ 	.byte	0x00, 0x00, 0x00, 0x00


//--------------------- .nv.info._ZN7cutlass13device_kernelINS_4gemm6kernel13GemmUniversalIN4cute5tupleIJiiiiEEENS1_10collective13CollectiveMmaINS1_35MainloopSm100TmaUmmaWarpSpecializedILi32ELi2ELi4ENS5_IJNS4_1CILi2EEESB_NSA_ILi1EEEEEEEENS5_IJNSA_ILi256EEENSA_ILi128EEENSA_ILi32EEEEEEaNS5_IJlSC_lEEEaSJ_NS4_8TiledMMAINS4_8MMA_AtomIJNS4_21SM100_MMA_S8_2x1SM_SSIaaiLi256ELi128ELNS4_4UMMA5MajorE0ELSO_0ELNSN_8SaturateE0EEEEEENS4_6LayoutINS5_IJSC_SC_SC_EEENS5_IJNSA_ILi0EEESU_SU_EEEEENS5_IJNS4_10UnderscoreESX_SX_EEEEENS4_28SM100_TMA_2SM_LOAD_MULTICASTENS4_14ComposedLayoutINS4_7SwizzleILi1ELi4ELi3EEENS4_18smem_ptr_flag_bitsILi8EEENSS_INS5_IJNSA_ILi8EEESH_EEENS5_IJSH_SC_EEEEEEEvNS4_8identityENS4_18SM100_TMA_2SM_LOADES1A_vS1B_EENS_8epilogue10collective18CollectiveEpilogueINS1E_23Sm100TmaWarpSpecializedILi2ELi2ELi64ELb0ELb0EEEJNS5_IJSG_SG_SH_EEENS5_IJNSS_ISG_SC_EENSS_INSA_ILi64EEESC_EEEEEaSJ_aSJ_NS1E_6fusion15FusionCallbacksIS1I_NS1O_17LinearCombinationIaiaiLNS_15FloatRoundStyleE2EEES1J_S1N_JEEENS4_5SM1004TMEM4LOAD26SM100_TMEM_LOAD_32dp32b64xENS4_13SM90_TMA_LOADENS11_INS12_ILi2ELi4ELi3EEES15_NSS_INS5_IJS16_S1L_EEENS5_IJS1L_SC_EEEEEEENS4_39AutoVectorizingCopyWithAssumedAlignmentILi128EEENS4_14SM90_TMA_STOREES23_S25_S25_EEEvvEEEEvNT_6ParamsE --------------------------
	.section	.nv.info._ZN7cutlass13device_kernelINS_4gemm6kernel13GemmUniversalIN4cute5tupleIJiiiiEEENS1_10collective13CollectiveMmaINS1_35MainloopSm100TmaUmmaWarpSpecializedILi32ELi2ELi4ENS5_IJNS4_1CILi2EEESB_NSA_ILi1EEEEEEEENS5_IJNSA_ILi256EEENSA_ILi128EEENSA_ILi32EEEEEEaNS5_IJlSC_lEEEaSJ_NS4_8TiledMMAINS4_8MMA_AtomIJNS4_21SM100_MMA_S8_2x1SM_SSIaaiLi256ELi128ELNS4_4UMMA5MajorE0ELSO_0ELNSN_8SaturateE0EEEEEENS4_6LayoutINS5_IJSC_SC_SC_EEENS5_IJNSA_ILi0EEESU_SU_EEEEENS5_IJNS4_10UnderscoreESX_SX_EEEEENS4_28SM100_TMA_2SM_LOAD_MULTICASTENS4_14ComposedLayoutINS4_7SwizzleILi1ELi4ELi3EEENS4_18smem_ptr_flag_bitsILi8EEENSS_INS5_IJNSA_ILi8EEESH_EEENS5_IJSH_SC_EEEEEEEvNS4_8identityENS4_18SM100_TMA_2SM_LOADES1A_vS1B_EENS_8epilogue10collective18CollectiveEpilogueINS1E_23Sm100TmaWarpSpecializedILi2ELi2ELi64ELb0ELb0EEEJNS5_IJSG_SG_SH_EEENS5_IJNSS_ISG_SC_EENSS_INSA_ILi64EEESC_EEEEEaSJ_aSJ_NS1E_6fusion15FusionCallbacksIS1I_NS1O_17LinearCombinationIaiaiLNS_15FloatRoundStyleE2EEES1J_S1N_JEEENS4_5SM1004TMEM4LOAD26SM100_TMEM_LOAD_32dp32b64xENS4_13SM90_TMA_LOADENS11_INS12_ILi2ELi4ELi3EEES15_NSS_INS5_IJS16_S1L_EEENS5_IJS1L_SC_EEEEEEENS4_39AutoVectorizingCopyWithAssumedAlignmentILi128EEENS4_14SM90_TMA_STOREES23_S25_S25_EEEvvEEEEvNT_6ParamsE,"",@"SHT_CUDA_INFO"
	.sectionflags	@""
	.align	4


	//----- nvinfo : EIATTR_CUDA_API_VERSION
	.align		4
        /*0000*/ 	.byte	0x04, 0x37
        /*0002*/ 	.short	(.L_31 - .L_30)
.L_30:
        /*0004*/ 	.word	0x00000082


	//----- nvinfo : EIATTR_KPARAM_INFO
	.align		4
.L_31:
        /*0008*/ 	.byte	0x04, 0x17
        /*000a*/ 	.short	(.L_33 - .L_32)
.L_32:
        /*000c*/ 	.word	0x00000000
        /*0010*/ 	.short	0x0000
        /*0012*/ 	.short	0x0000
        /*0014*/ 	.byte	0x00, 0xf0, 0x01, 0x20


	//----- nvinfo : EIATTR_AT_ENTRY_FRAGMENTS
	.align		4
.L_33:
        /*0018*/ 	.byte	0x04, 0x4f
        /*001a*/ 	.short	(.L_35 - .L_34)


	//   ....[0]....
.L_34:
        /*001c*/ 	.word	0x00000007


	//----- nvinfo : EIATTR_RESERVED_SMEM_USED
	.align		4
.L_35:
        /*0020*/ 	.byte	0x01, 0x41
	.zero		2


	//----- nvinfo : EIATTR_SPARSE_MMA_MASK
	.align		4
        /*0024*/ 	.byte	0x03, 0x50
        /*0026*/ 	.short	0x0000


	//----- nvinfo : EIATTR_TCGEN05_2CTA_USED
	.align		4
        /*0028*/ 	.byte	0x01, 0x52
	.zero		2


	//----- nvinfo : EIATTR_MAXREG_COUNT
	.align		4
        /*002c*/ 	.byte	0x03, 0x1b
        /*002e*/ 	.short	0x00ff


	//----- nvinfo : EIATTR_NUM_BARRIERS
	.align		4
        /*0030*/ 	.byte	0x02, 0x4c
        /*0032*/ 	.byte	0x07
	.zero		1


	//----- nvinfo : EIATTR_EXTERNS
	.align		4
        /*0034*/ 	.byte	0x04, 0x0f
        /*0036*/ 	.short	(.L_37 - .L_36)


	//   ....[0]....
	.align		4
.L_36:
        /*0038*/ 	.word	index@(__assertfail)


	//----- nvinfo : EIATTR_MERCURY_ISA_VERSION
	.align		4
.L_37:
        /*003c*/ 	.byte	0x03, 0x5f
        /*003e*/ 	.short	0x0101


	//----- nvinfo : EIATTR_INT_WARP_WIDE_INSTR_OFFSETS
	.align		4
        /*0040*/ 	.byte	0x04, 0x31
        /*0042*/ 	.short	(.L_39 - .L_38)


	//   ....[0]....
.L_38:
        /*0044*/ 	.word	0x000010e0


	//   ....[1]....
        /*0048*/ 	.word	0x00001180


	//   ....[2]....
        /*004c*/ 	.word	0x000054c0


	//   ....[3]....
        /*0050*/ 	.word	0x000054e0


	//   ....[4]....
        /*0054*/ 	.word	0x00005510


	//   ....[5]....
        /*0058*/ 	.word	0x00006030


	//   ....[6]....
        /*005c*/ 	.word	0x000060a0


	//   ....[7]....
        /*0060*/ 	.word	0x00006180


	//   ....[8]....
        /*0064*/ 	.word	0x00006230


	//----- nvinfo : EIATTR_COOP_GROUP_MASK_REGIDS
	.align		4
.L_39:
        /*0068*/ 	.byte	0x04, 0x29
        /*006a*/ 	.short	(.L_41 - .L_40)


	//   ....[0]....
.L_40:
        /*006c*/ 	.word	0xffffffff


	//   ....[1]....
        /*0070*/ 	.word	0xffffffff


	//   ....[2]....
        /*0074*/ 	.word	0xffffffff


	//   ....[3]....
        /*0078*/ 	.word	0xffffffff


	//   ....[4]....
        /*007c*/ 	.word	0xffffffff


	//   ....[5]....
        /*0080*/ 	.word	0xffffffff


	//   ....[6]....
        /*0084*/ 	.word	0xffffffff


	//   ....[7]....
        /*0088*/ 	.word	0xffffffff


	//   ....[8]....
        /*008c*/ 	.word	0xffffffff


	//   ....[9]....
        /*0090*/ 	.word	0xffffffff


	//   ....[10]....
        /*0094*/ 	.word	0xffffffff


	//   ....[11]....
        /*0098*/ 	.word	0xffffffff


	//   ....[12]....
        /*009c*/ 	.word	0xffffffff


	//   ....[13]....
        /*00a0*/ 	.word	0xffffffff


	//----- nvinfo : EIATTR_COOP_GROUP_INSTR_OFFSETS
	.align		4
.L_41:
        /*00a4*/ 	.byte	0x04, 0x28
        /*00a6*/ 	.short	(.L_43 - .L_42)


	//   ....[0]....
.L_42:
        /*00a8*/ 	.word	0x000000b0


	//   ....[1]....
        /*00ac*/ 	.word	0x00000520


	//   ....[2]....
        /*00b0*/ 	.word	0x00000a90


	//   ....[3]....
        /*00b4*/ 	.word	0x00000be0


	//   ....[4]....
        /*00b8*/ 	.word	0x00000cd0


	//   ....[5]....
        /*00bc*/ 	.word	0x00000e30


	//   ....[6]....
        /*00c0*/ 	.word	0x00000fc0


	//   ....[7]....
        /*00c4*/ 	.word	0x00001200


	//   ....[8]....
        /*00c8*/ 	.word	0x00002580


	//   ....[9]....
        /*00cc*/ 	.word	0x000043f0


	//   ....[10]....
        /*00d0*/ 	.word	0x000048c0


	//   ....[11]....
        /*00d4*/ 	.word	0x000048f0


	//   ....[12]....
        /*00d8*/ 	.word	0x000053c0


	//   ....[13]....
        /*00dc*/ 	.word	0x000055d0


	//----- nvinfo : EIATTR_VRC_CTA_INIT_COUNT
	.align		4
.L_43:
        /*00e0*/ 	.byte	0x02, 0x4a
        /*00e2*/ 	.byte	0x80
	.zero		1


	//----- nvinfo : EIATTR_SYSCALL_OFFSETS
	.align		4
        /*00e4*/ 	.byte	0x04, 0x46
        /*00e6*/ 	.short	(.L_45 - .L_44)


	//   ....[0]....
.L_44:
        /*00e8*/ 	.word	0x00006e20


	//   ....[1]....
        /*00ec*/ 	.word	0x00006f60


	//   ....[2]....
        /*00f0*/ 	.word	0x000077f0


	//   ....[3]....
        /*00f4*/ 	.word	0x00008df0


	//----- nvinfo : EIATTR_MBARRIER_INSTR_OFFSETS
	.align		4
.L_45:
        /*00f8*/ 	.byte	0x04, 0x39
        /*00fa*/ 	.short	(.L_47 - .L_46)


	//   ....[0]....
.L_46:
        /*00fc*/ 	.word	0x00000670
        /*0100*/ 	.word	0x000000ff
        /*0104*/ 	.word	0x00000000
        /*0108*/ 	.short	0x0100
        /*010a*/ 	.byte	0x04
	.zero		1


	//   ....[1]....
        /*010c*/ 	.word	0x00000680
        /*0110*/ 	.word	0x000000ff
        /*0114*/ 	.word	0x00000100
        /*0118*/ 	.short	0x0100
        /*011a*/ 	.byte	0x04
	.zero		1


	//   ....[2]....
        /*011c*/ 	.word	0x00000690
        /*0120*/ 	.word	0x000000ff
        /*0124*/ 	.word	0x00000008
        /*0128*/ 	.short	0x0100
        /*012a*/ 	.byte	0x04
	.zero		1


	//   ....[3]....
        /*012c*/ 	.word	0x000006a0
        /*0130*/ 	.word	0x000000ff
        /*0134*/ 	.word	0x00000108
        /*0138*/ 	.short	0x0100
        /*013a*/ 	.byte	0x04
	.zero		1


	//   ....[4]....
        /*013c*/ 	.word	0x000006b0
        /*0140*/ 	.word	0x000000ff
        /*0144*/ 	.word	0x00000010
        /*0148*/ 	.short	0x0100
        /*014a*/ 	.byte	0x04
	.zero		1


	//   ....[5]....
        /*014c*/ 	.word	0x000006c0
        /*0150*/ 	.word	0x000000ff
        /*0154*/ 	.word	0x00000110
        /*0158*/ 	.short	0x0100
        /*015a*/ 	.byte	0x04
	.zero		1


	//   ....[6]....
        /*015c*/ 	.word	0x000006d0
        /*0160*/ 	.word	0x000000ff
        /*0164*/ 	.word	0x00000018
        /*0168*/ 	.short	0x0100
        /*016a*/ 	.byte	0x04
	.zero		1


	//   ....[7]....
        /*016c*/ 	.word	0x000006e0
        /*0170*/ 	.word	0x000000ff
        /*0174*/ 	.word	0x00000118
        /*0178*/ 	.short	0x0100
        /*017a*/ 	.byte	0x04
	.zero		1


	//   ....[8]....
        /*017c*/ 	.word	0x000006f0
        /*0180*/ 	.word	0x000000ff
        /*0184*/ 	.word	0x00000020
        /*0188*/ 	.short	0x0100
        /*018a*/ 	.byte	0x04
	.zero		1


	//   ....[9]....
        /*018c*/ 	.word	0x00000700
        /*0190*/ 	.word	0x000000ff
        /*0194*/ 	.word	0x00000120
        /*0198*/ 	.short	0x0100
        /*019a*/ 	.byte	0x04
	.zero		1


	//   ....[10]....
        /*019c*/ 	.word	0x00000710
        /*01a0*/ 	.word	0x000000ff
        /*01a4*/ 	.word	0x00000028
        /*01a8*/ 	.short	0x0100
        /*01aa*/ 	.byte	0x04
	.zero		1


	//   ....[11]....
        /*01ac*/ 	.word	0x00000720
        /*01b0*/ 	.word	0x000000ff
        /*01b4*/ 	.word	0x00000128
        /*01b8*/ 	.short	0x0100
        /*01ba*/ 	.byte	0x04
	.zero		1


	//   ....[12]....
        /*01bc*/ 	.word	0x00000730
        /*01c0*/ 	.word	0x000000ff
        /*01c4*/ 	.word	0x00000030
        /*01c8*/ 	.short	0x0100
        /*01ca*/ 	.byte	0x04
	.zero		1


	//   ....[13]....
        /*01cc*/ 	.word	0x00000740
        /*01d0*/ 	.word	0x000000ff
        /*01d4*/ 	.word	0x00000130
        /*01d8*/ 	.short	0x0100
        /*01da*/ 	.byte	0x04
	.zero		1


	//   ....[14]....
        /*01dc*/ 	.word	0x00000750
        /*01e0*/ 	.word	0x000000ff
        /*01e4*/ 	.word	0x00000038
        /*01e8*/ 	.short	0x0100
        /*01ea*/ 	.byte	0x04
	.zero		1


	//   ....[15]....
        /*01ec*/ 	.word	0x00000760
        /*01f0*/ 	.word	0x000000ff
        /*01f4*/ 	.word	0x00000138
        /*01f8*/ 	.short	0x0100
        /*01fa*/ 	.byte	0x04
	.zero		1


	//   ....[16]....
        /*01fc*/ 	.word	0x00000770
        /*0200*/ 	.word	0x000000ff
        /*0204*/ 	.word	0x00000040
        /*0208*/ 	.short	0x0100
        /*020a*/ 	.byte	0x04
	.zero		1


	//   ....[17]....
        /*020c*/ 	.word	0x00000780
        /*0210*/ 	.word	0x000000ff
        /*0214*/ 	.word	0x00000140
        /*0218*/ 	.short	0x0100
        /*021a*/ 	.byte	0x04
	.zero		1


	//   ....[18]....
        /*021c*/ 	.word	0x00000790
        /*0220*/ 	.word	0x000000ff
        /*0224*/ 	.word	0x00000048
        /*0228*/ 	.short	0x0100
        /*022a*/ 	.byte	0x04
	.zero		1


	//   ....[19]....
        /*022c*/ 	.word	0x000007a0
        /*0230*/ 	.word	0x000000ff
        /*0234*/ 	.word	0x00000148
        /*0238*/ 	.short	0x0100
        /*023a*/ 	.byte	0x04
	.zero		1


	//   ....[20]....
        /*023c*/ 	.word	0x000007b0
        /*0240*/ 	.word	0x000000ff
        /*0244*/ 	.word	0x00000050
        /*0248*/ 	.short	0x0100
        /*024a*/ 	.byte	0x04
	.zero		1


	//   ....[21]....
        /*024c*/ 	.word	0x000007c0
        /*0250*/ 	.word	0x000000ff
        /*0254*/ 	.word	0x00000150
        /*0258*/ 	.short	0x0100
        /*025a*/ 	.byte	0x04
	.zero		1


	//   ....[22]....
        /*025c*/ 	.word	0x000007d0
        /*0260*/ 	.word	0x000000ff
        /*0264*/ 	.word	0x00000058
        /*0268*/ 	.short	0x0100
        /*026a*/ 	.byte	0x04
	.zero		1


	//   ....[23]....
        /*026c*/ 	.word	0x000007e0
        /*0270*/ 	.word	0x000000ff
        /*0274*/ 	.word	0x00000158
        /*0278*/ 	.short	0x0100
        /*027a*/ 	.byte	0x04
	.zero		1


	//   ....[24]....
        /*027c*/ 	.word	0x000007f0
        /*0280*/ 	.word	0x000000ff
        /*0284*/ 	.word	0x00000060
        /*0288*/ 	.short	0x0100
        /*028a*/ 	.byte	0x04
	.zero		1


	//   ....[25]....
        /*028c*/ 	.word	0x00000800
        /*0290*/ 	.word	0x000000ff
        /*0294*/ 	.word	0x00000160
        /*0298*/ 	.short	0x0100
        /*029a*/ 	.byte	0x04
	.zero		1


	//   ....[26]....
        /*029c*/ 	.word	0x00000810
        /*02a0*/ 	.word	0x000000ff
        /*02a4*/ 	.word	0x00000068
        /*02a8*/ 	.short	0x0100
        /*02aa*/ 	.byte	0x04
	.zero		1


	//   ....[27]....
        /*02ac*/ 	.word	0x00000820
        /*02b0*/ 	.word	0x000000ff
        /*02b4*/ 	.word	0x00000168
        /*02b8*/ 	.short	0x0100
        /*02ba*/ 	.byte	0x04
	.zero		1


	//   ....[28]....
        /*02bc*/ 	.word	0x00000830
        /*02c0*/ 	.word	0x000000ff
        /*02c4*/ 	.word	0x00000070
        /*02c8*/ 	.short	0x0100
        /*02ca*/ 	.byte	0x04
	.zero		1


	//   ....[29]....
        /*02cc*/ 	.word	0x00000840
        /*02d0*/ 	.word	0x000000ff
        /*02d4*/ 	.word	0x00000170
        /*02d8*/ 	.short	0x0100
        /*02da*/ 	.byte	0x04
	.zero		1


	//   ....[30]....
        /*02dc*/ 	.word	0x00000850
        /*02e0*/ 	.word	0x000000ff
        /*02e4*/ 	.word	0x00000078
        /*02e8*/ 	.short	0x0100
        /*02ea*/ 	.byte	0x04
	.zero		1


	//   ....[31]....
        /*02ec*/ 	.word	0x00000860
        /*02f0*/ 	.word	0x000000ff
        /*02f4*/ 	.word	0x00000178
        /*02f8*/ 	.short	0x0100
        /*02fa*/ 	.byte	0x04
	.zero		1


	//   ....[32]....
        /*02fc*/ 	.word	0x00000870
        /*0300*/ 	.word	0x000000ff
        /*0304*/ 	.word	0x00000080
        /*0308*/ 	.short	0x0100
        /*030a*/ 	.byte	0x04
	.zero		1


	//   ....[33]....
        /*030c*/ 	.word	0x00000880
        /*0310*/ 	.word	0x000000ff
        /*0314*/ 	.word	0x00000180
        /*0318*/ 	.short	0x0100
        /*031a*/ 	.byte	0x04
	.zero		1


	//   ....[34]....
        /*031c*/ 	.word	0x00000890
        /*0320*/ 	.word	0x000000ff
        /*0324*/ 	.word	0x00000088
        /*0328*/ 	.short	0x0100
        /*032a*/ 	.byte	0x04
	.zero		1


	//   ....[35]....
        /*032c*/ 	.word	0x000008a0
        /*0330*/ 	.word	0x000000ff
        /*0334*/ 	.word	0x00000188
        /*0338*/ 	.short	0x0100
        /*033a*/ 	.byte	0x04
	.zero		1


	//   ....[36]....
        /*033c*/ 	.word	0x000008b0
        /*0340*/ 	.word	0x000000ff
        /*0344*/ 	.word	0x00000090
        /*0348*/ 	.short	0x0100
        /*034a*/ 	.byte	0x04
	.zero		1


	//   ....[37]....
        /*034c*/ 	.word	0x000008c0
        /*0350*/ 	.word	0x000000ff
        /*0354*/ 	.word	0x00000190
        /*0358*/ 	.short	0x0100
        /*035a*/ 	.byte	0x04
	.zero		1


	//   ....[38]....
        /*035c*/ 	.word	0x000008d0
        /*0360*/ 	.word	0x000000ff
        /*0364*/ 	.word	0x00000098
        /*0368*/ 	.short	0x0100
        /*036a*/ 	.byte	0x04
	.zero		1


	//   ....[39]....
        /*036c*/ 	.word	0x000008e0
        /*0370*/ 	.word	0x000000ff
        /*0374*/ 	.word	0x00000198
        /*0378*/ 	.short	0x0100
        /*037a*/ 	.byte	0x04
	.zero		1


	//   ....[40]....
        /*037c*/ 	.word	0x000008f0
        /*0380*/ 	.word	0x000000ff
        /*0384*/ 	.word	0x000000a0
        /*0388*/ 	.short	0x0100
        /*038a*/ 	.byte	0x04
	.zero		1


	//   ....[41]....
        /*038c*/ 	.word	0x00000900
        /*0390*/ 	.word	0x000000ff
        /*0394*/ 	.word	0x000001a0
        /*0398*/ 	.short	0x0100
        /*039a*/ 	.byte	0x04
	.zero		1


	//   ....[42]....
        /*039c*/ 	.word	0x00000910
        /*03a0*/ 	.word	0x000000ff
        /*03a4*/ 	.word	0x000000a8
        /*03a8*/ 	.short	0x0100
        /*03aa*/ 	.byte	0x04
	.zero		1


	//   ....[43]....
        /*03ac*/ 	.word	0x00000920
        /*03b0*/ 	.word	0x000000ff
        /*03b4*/ 	.word	0x000001a8
        /*03b8*/ 	.short	0x0100
        /*03ba*/ 	.byte	0x04
	.zero		1


	//   ....[44]....
        /*03bc*/ 	.word	0x00000930
        /*03c0*/ 	.word	0x000000ff
        /*03c4*/ 	.word	0x000000b0
        /*03c8*/ 	.short	0x0100
        /*03ca*/ 	.byte	0x04
	.zero		1


	//   ....[45]....
        /*03cc*/ 	.word	0x00000940
        /*03d0*/ 	.word	0x000000ff
        /*03d4*/ 	.word	0x000001b0
        /*03d8*/ 	.short	0x0100
        /*03da*/ 	.byte	0x04
	.zero		1


	//   ....[46]....
        /*03dc*/ 	.word	0x00000950
        /*03e0*/ 	.word	0x000000ff
        /*03e4*/ 	.word	0x000000b8
        /*03e8*/ 	.short	0x0100
        /*03ea*/ 	.byte	0x04
	.zero		1


	//   ....[47]....
        /*03ec*/ 	.word	0x00000960
        /*03f0*/ 	.word	0x000000ff
        /*03f4*/ 	.word	0x000001b8
        /*03f8*/ 	.short	0x0100
        /*03fa*/ 	.byte	0x04
	.zero		1


	//   ....[48]....
        /*03fc*/ 	.word	0x00000970
        /*0400*/ 	.word	0x000000ff
        /*0404*/ 	.word	0x000000c0
        /*0408*/ 	.short	0x0100
        /*040a*/ 	.byte	0x04
	.zero		1


	//   ....[49]....
        /*040c*/ 	.word	0x00000980
        /*0410*/ 	.word	0x000000ff
        /*0414*/ 	.word	0x000001c0
        /*0418*/ 	.short	0x0100
        /*041a*/ 	.byte	0x04
	.zero		1


	//   ....[50]....
        /*041c*/ 	.word	0x00000990
        /*0420*/ 	.word	0x000000ff
        /*0424*/ 	.word	0x000000c8
        /*0428*/ 	.short	0x0100
        /*042a*/ 	.byte	0x04
	.zero		1


	//   ....[51]....
        /*042c*/ 	.word	0x000009a0
        /*0430*/ 	.word	0x000000ff
        /*0434*/ 	.word	0x000001c8
        /*0438*/ 	.short	0x0100
        /*043a*/ 	.byte	0x04
	.zero		1


	//   ....[52]....
        /*043c*/ 	.word	0x000009b0
        /*0440*/ 	.word	0x000000ff
        /*0444*/ 	.word	0x000000d0
        /*0448*/ 	.short	0x0100
        /*044a*/ 	.byte	0x04
	.zero		1


	//   ....[53]....
        /*044c*/ 	.word	0x000009c0
        /*0450*/ 	.word	0x000000ff
        /*0454*/ 	.word	0x000001d0
        /*0458*/ 	.short	0x0100
        /*045a*/ 	.byte	0x04
	.zero		1


	//   ....[54]....
        /*045c*/ 	.word	0x000009d0
        /*0460*/ 	.word	0x000000ff
        /*0464*/ 	.word	0x000000d8
        /*0468*/ 	.short	0x0100
        /*046a*/ 	.byte	0x04
	.zero		1


	//   ....[55]....
        /*046c*/ 	.word	0x000009e0
        /*0470*/ 	.word	0x000000ff
        /*0474*/ 	.word	0x000001d8
        /*0478*/ 	.short	0x0100
        /*047a*/ 	.byte	0x04
	.zero		1


	//   ....[56]....
        /*047c*/ 	.word	0x000009f0
        /*0480*/ 	.word	0x000000ff
        /*0484*/ 	.word	0x000000e0
        /*0488*/ 	.short	0x0100
        /*048a*/ 	.byte	0x04
	.zero		1


	//   ....[57]....
        /*048c*/ 	.word	0x00000a00
        /*0490*/ 	.word	0x000000ff
        /*0494*/ 	.word	0x000001e0
        /*0498*/ 	.short	0x0100
        /*049a*/ 	.byte	0x04
	.zero		1


	//   ....[58]....
        /*049c*/ 	.word	0x00000a10
        /*04a0*/ 	.word	0x000000ff
        /*04a4*/ 	.word	0x000000e8
        /*04a8*/ 	.short	0x0100
        /*04aa*/ 	.byte	0x04
	.zero		1


	//   ....[59]....
        /*04ac*/ 	.word	0x00000a20
        /*04b0*/ 	.word	0x000000ff
        /*04b4*/ 	.word	0x000001e8
        /*04b8*/ 	.short	0x0100
        /*04ba*/ 	.byte	0x04
	.zero		1


	//   ....[60]....
        /*04bc*/ 	.word	0x00000a30
        /*04c0*/ 	.word	0x000000ff
        /*04c4*/ 	.word	0x000000f0
        /*04c8*/ 	.short	0x0100
        /*04ca*/ 	.byte	0x04
	.zero		1


	//   ....[61]....
        /*04cc*/ 	.word	0x00000a40
        /*04d0*/ 	.word	0x000000ff
        /*04d4*/ 	.word	0x000001f0
        /*04d8*/ 	.short	0x0100
        /*04da*/ 	.byte	0x04
	.zero		1


	//   ....[62]....
        /*04dc*/ 	.word	0x00000a50
        /*04e0*/ 	.word	0x000000ff
        /*04e4*/ 	.word	0x000000f8
        /*04e8*/ 	.short	0x0100
        /*04ea*/ 	.byte	0x04
	.zero		1


	//   ....[63]....
        /*04ec*/ 	.word	0x00000a60
        /*04f0*/ 	.word	0x000000ff
        /*04f4*/ 	.word	0x000001f8
        /*04f8*/ 	.short	0x0100
        /*04fa*/ 	.byte	0x04
	.zero		1


	//   ....[64]....
        /*04fc*/ 	.word	0x00000b90
        /*0500*/ 	.word	0x000000ff
        /*0504*/ 	.word	0x00000200
        /*0508*/ 	.short	0x0100
        /*050a*/ 	.byte	0x04
	.zero		1


	//   ....[65]....
        /*050c*/ 	.word	0x00000ba0
        /*0510*/ 	.word	0x000000ff
        /*0514*/ 	.word	0x00000210
        /*0518*/ 	.short	0x0100
        /*051a*/ 	.byte	0x04
	.zero		1


	//   ....[66]....
        /*051c*/ 	.word	0x00000bb0
        /*0520*/ 	.word	0x000000ff
        /*0524*/ 	.word	0x00000208
        /*0528*/ 	.short	0x0100
        /*052a*/ 	.byte	0x04
	.zero		1


	//   ....[67]....
        /*052c*/ 	.word	0x00000bc0
        /*0530*/ 	.word	0x000000ff
        /*0534*/ 	.word	0x00000218
        /*0538*/ 	.short	0x0100
        /*053a*/ 	.byte	0x04
	.zero		1


	//   ....[68]....
        /*053c*/ 	.word	0x00000ca0
        /*0540*/ 	.word	0x000000ff
        /*0544*/ 	.word	0x00000220
        /*0548*/ 	.short	0x0100
        /*054a*/ 	.byte	0x06
	.zero		1


	//   ....[69]....
        /*054c*/ 	.word	0x00000cb0
        /*0550*/ 	.word	0x000000ff
        /*0554*/ 	.word	0x00000228
        /*0558*/ 	.short	0x0100
        /*055a*/ 	.byte	0x06
	.zero		1


	//   ....[70]....
        /*055c*/ 	.word	0x00000de0
        /*0560*/ 	.word	0x000000ff
        /*0564*/ 	.word	0x00000230
        /*0568*/ 	.short	0x0100
        /*056a*/ 	.byte	0x06
	.zero		1


	//   ....[71]....
        /*056c*/ 	.word	0x00000df0
        /*0570*/ 	.word	0x000000ff
        /*0574*/ 	.word	0x00000240
        /*0578*/ 	.short	0x0100
        /*057a*/ 	.byte	0x06
	.zero		1


	//   ....[72]....
        /*057c*/ 	.word	0x00000e00
        /*0580*/ 	.word	0x000000ff
        /*0584*/ 	.word	0x00000238
        /*0588*/ 	.short	0x0100
        /*058a*/ 	.byte	0x06
	.zero		1


	//   ....[73]....
        /*058c*/ 	.word	0x00000e10
        /*0590*/ 	.word	0x000000ff
        /*0594*/ 	.word	0x00000248
        /*0598*/ 	.short	0x0100
        /*059a*/ 	.byte	0x06
	.zero		1


	//   ....[74]....
        /*059c*/ 	.word	0x00000f30
        /*05a0*/ 	.word	0x000000ff
        /*05a4*/ 	.word	0x00000250
        /*05a8*/ 	.short	0x0100
        /*05aa*/ 	.byte	0x04
	.zero		1


	//   ....[75]....
        /*05ac*/ 	.word	0x00000f40
        /*05b0*/ 	.word	0x000000ff
        /*05b4*/ 	.word	0x00000270
        /*05b8*/ 	.short	0x0100
        /*05ba*/ 	.byte	0x04
	.zero		1


	//   ....[76]....
        /*05bc*/ 	.word	0x00000f50
        /*05c0*/ 	.word	0x000000ff
        /*05c4*/ 	.word	0x00000258
        /*05c8*/ 	.short	0x0100
        /*05ca*/ 	.byte	0x04
	.zero		1


	//   ....[77]....
        /*05cc*/ 	.word	0x00000f60
        /*05d0*/ 	.word	0x000000ff
        /*05d4*/ 	.word	0x00000278
        /*05d8*/ 	.short	0x0100
        /*05da*/ 	.byte	0x04
	.zero		1


	//   ....[78]....
        /*05dc*/ 	.word	0x00000f70
        /*05e0*/ 	.word	0x000000ff
        /*05e4*/ 	.word	0x00000260
        /*05e8*/ 	.short	0x0100
        /*05ea*/ 	.byte	0x04
	.zero		1


	//   ....[79]....
        /*05ec*/ 	.word	0x00000f80
        /*05f0*/ 	.word	0x000000ff
        /*05f4*/ 	.word	0x00000280
        /*05f8*/ 	.short	0x0100
        /*05fa*/ 	.byte	0x04
	.zero		1


	//   ....[80]....
        /*05fc*/ 	.word	0x00000f90
        /*0600*/ 	.word	0x000000ff
        /*0604*/ 	.word	0x00000268
        /*0608*/ 	.short	0x0100
        /*060a*/ 	.byte	0x04
	.zero		1


	//   ....[81]....
        /*060c*/ 	.word	0x00000fa0
        /*0610*/ 	.word	0x000000ff
        /*0614*/ 	.word	0x00000288
        /*0618*/ 	.short	0x0100
        /*061a*/ 	.byte	0x04
	.zero		1


	//   ....[82]....
        /*061c*/ 	.word	0x00001090
        /*0620*/ 	.word	0x000000ff
        /*0624*/ 	.word	0x00000290
        /*0628*/ 	.short	0x0100
        /*062a*/ 	.byte	0x04
	.zero		1


	//   ....[83]....
        /*062c*/ 	.word	0x000010a0
        /*0630*/ 	.word	0x000000ff
        /*0634*/ 	.word	0x000002a0
        /*0638*/ 	.short	0x0100
        /*063a*/ 	.byte	0x04
	.zero		1


	//   ....[84]....
        /*063c*/ 	.word	0x000010b0
        /*0640*/ 	.word	0x000000ff
        /*0644*/ 	.word	0x00000298
        /*0648*/ 	.short	0x0100
        /*064a*/ 	.byte	0x04
	.zero		1


	//   ....[85]....
        /*064c*/ 	.word	0x000010c0
        /*0650*/ 	.word	0x000000ff
        /*0654*/ 	.word	0x000002a8
        /*0658*/ 	.short	0x0100
        /*065a*/ 	.byte	0x04
	.zero		1


	//   ....[86]....
        /*065c*/ 	.word	0x000011c0
        /*0660*/ 	.word	0x000000ff
        /*0664*/ 	.word	0x000002b0
        /*0668*/ 	.short	0x0100
        /*066a*/ 	.byte	0x06
	.zero		1


	//   ....[87]....
        /*066c*/ 	.word	0x00001da0
        /*0670*/ 	.word	0x00000003
        /*0674*/ 	.word	0x000002a0
        /*0678*/ 	.short	0x010a
        /*067a*/ 	.byte	0xff
	.zero		1


	//   ....[88]....
        /*067c*/ 	.word	0x00001dd0
        /*0680*/ 	.word	0x00000003
        /*0684*/ 	.word	0x00000290
        /*0688*/ 	.short	0x0101
        /*068a*/ 	.byte	0xff
	.zero		1


	//   ....[89]....
        /*068c*/ 	.word	0x00001e90
        /*0690*/ 	.word	0x000000ff
        /*0694*/ 	.word	0x00000100
        /*0698*/ 	.short	0x010a
        /*069a*/ 	.byte	0x04
	.zero		1


	//   ....[90]....
        /*069c*/ 	.word	0x00001f60
        /*06a0*/ 	.word	0x000000ff
        /*06a4*/ 	.word	0x00000100
        /*06a8*/ 	.short	0x010a
        /*06aa*/ 	.byte	0x21
	.zero		1


	//   ....[91]....
        /*06ac*/ 	.word	0x00002120
        /*06b0*/ 	.word	0x000000ff
        /*06b4*/ 	.word	0x00000100
        /*06b8*/ 	.short	0x010a
        /*06ba*/ 	.byte	0x07
	.zero		1


	//   ....[92]....
        /*06bc*/ 	.word	0x00002220
        /*06c0*/ 	.word	0x000000ff
        /*06c4*/ 	.word	0x00000228
        /*06c8*/ 	.short	0x0101
        /*06ca*/ 	.byte	0x06
	.zero		1


	//   ....[93]....
        /*06cc*/ 	.word	0x00002240
        /*06d0*/ 	.word	0x000000ff
        /*06d4*/ 	.word	0x00000100
        /*06d8*/ 	.short	0x010a
        /*06da*/ 	.byte	0x04
	.zero		1


	//   ....[94]....
        /*06dc*/ 	.word	0x000022c0
        /*06e0*/ 	.word	0x000000ff
        /*06e4*/ 	.word	0x00000100
        /*06e8*/ 	.short	0x010a
        /*06ea*/ 	.byte	0x11
	.zero		1


	//   ....[95]....
        /*06ec*/ 	.word	0x00002450
        /*06f0*/ 	.word	0x000000ff
        /*06f4*/ 	.word	0x00000100
        /*06f8*/ 	.short	0x010a
        /*06fa*/ 	.byte	0x08
	.zero		1


	//   ....[96]....
        /*06fc*/ 	.word	0x000025b0
        /*0700*/ 	.word	0x00000003
        /*0704*/ 	.word	0x00000230
        /*0708*/ 	.short	0x010a
        /*070a*/ 	.byte	0xff
	.zero		1


	//   ....[97]....
        /*070c*/ 	.word	0x00002700
        /*0710*/ 	.word	0x00000000
        /*0714*/ 	.word	0x00000000
        /*0718*/ 	.short	0x0101
        /*071a*/ 	.byte	0xff
	.zero		1


	//   ....[98]....
        /*071c*/ 	.word	0x00002cb0
        /*0720*/ 	.word	0x000000ff
        /*0724*/ 	.word	0x00000000
        /*0728*/ 	.short	0x010a
        /*072a*/ 	.byte	0x04
	.zero		1


	//   ....[99]....
        /*072c*/ 	.word	0x00002d40
        /*0730*/ 	.word	0x000000ff
        /*0734*/ 	.word	0x00000000
        /*0738*/ 	.short	0x010a
        /*073a*/ 	.byte	0x05
	.zero		1


	//   ....[100]....
        /*073c*/ 	.word	0x00002dd0
        /*0740*/ 	.word	0x000000ff
        /*0744*/ 	.word	0x00000000
        /*0748*/ 	.short	0x010a
        /*074a*/ 	.byte	0x05
	.zero		1


	//   ....[101]....
        /*074c*/ 	.word	0x00002e60
        /*0750*/ 	.word	0x000000ff
        /*0754*/ 	.word	0x00000000
        /*0758*/ 	.short	0x010a
        /*075a*/ 	.byte	0x05
	.zero		1


	//   ....[102]....
        /*075c*/ 	.word	0x00002ef0
        /*0760*/ 	.word	0x000000ff
        /*0764*/ 	.word	0x00000000
        /*0768*/ 	.short	0x010a
        /*076a*/ 	.byte	0x05
	.zero		1


	//   ....[103]....
        /*076c*/ 	.word	0x00002f80
        /*0770*/ 	.word	0x000000ff
        /*0774*/ 	.word	0x00000000
        /*0778*/ 	.short	0x010a
        /*077a*/ 	.byte	0x05
	.zero		1


	//   ....[104]....
        /*077c*/ 	.word	0x00003010
        /*0780*/ 	.word	0x000000ff
        /*0784*/ 	.word	0x00000000
        /*0788*/ 	.short	0x010a
        /*078a*/ 	.byte	0x05
	.zero		1


	//   ....[105]....
        /*078c*/ 	.word	0x000030a0
        /*0790*/ 	.word	0x000000ff
        /*0794*/ 	.word	0x00000000
        /*0798*/ 	.short	0x010a
        /*079a*/ 	.byte	0x05
	.zero		1


	//   ....[106]....
        /*079c*/ 	.word	0x00003130
        /*07a0*/ 	.word	0x000000ff
        /*07a4*/ 	.word	0x00000000
        /*07a8*/ 	.short	0x010a
        /*07aa*/ 	.byte	0x05
	.zero		1


	//   ....[107]....
        /*07ac*/ 	.word	0x000031c0
        /*07b0*/ 	.word	0x000000ff
        /*07b4*/ 	.word	0x00000000
        /*07b8*/ 	.short	0x010a
        /*07ba*/ 	.byte	0x05
	.zero		1


	//   ....[108]....
        /*07bc*/ 	.word	0x00003250
        /*07c0*/ 	.word	0x000000ff
        /*07c4*/ 	.word	0x00000000
        /*07c8*/ 	.short	0x010a
        /*07ca*/ 	.byte	0x05
	.zero		1


	//   ....[109]....
        /*07cc*/ 	.word	0x000032e0
        /*07d0*/ 	.word	0x000000ff
        /*07d4*/ 	.word	0x00000000
        /*07d8*/ 	.short	0x010a
        /*07da*/ 	.byte	0x05
	.zero		1


	//   ....[110]....
        /*07dc*/ 	.word	0x00003370
        /*07e0*/ 	.word	0x000000ff
        /*07e4*/ 	.word	0x00000000
        /*07e8*/ 	.short	0x010a
        /*07ea*/ 	.byte	0x05
	.zero		1


	//   ....[111]....
        /*07ec*/ 	.word	0x00003400
        /*07f0*/ 	.word	0x000000ff
        /*07f4*/ 	.word	0x00000000
        /*07f8*/ 	.short	0x010a
        /*07fa*/ 	.byte	0x05
	.zero		1


	//   ....[112]....
        /*07fc*/ 	.word	0x00003490
        /*0800*/ 	.word	0x000000ff
        /*0804*/ 	.word	0x00000000
        /*0808*/ 	.short	0x010a
        /*080a*/ 	.byte	0x05
	.zero		1


	//   ....[113]....
        /*080c*/ 	.word	0x00003520
        /*0810*/ 	.word	0x000000ff
        /*0814*/ 	.word	0x00000000
        /*0818*/ 	.short	0x010a
        /*081a*/ 	.byte	0x05
	.zero		1


	//   ....[114]....
        /*081c*/ 	.word	0x000035b0
        /*0820*/ 	.word	0x000000ff
        /*0824*/ 	.word	0x00000000
        /*0828*/ 	.short	0x010a
        /*082a*/ 	.byte	0x05
	.zero		1


	//   ....[115]....
        /*082c*/ 	.word	0x00003640
        /*0830*/ 	.word	0x000000ff
        /*0834*/ 	.word	0x00000000
        /*0838*/ 	.short	0x010a
        /*083a*/ 	.byte	0x05
	.zero		1


	//   ....[116]....
        /*083c*/ 	.word	0x000036d0
        /*0840*/ 	.word	0x000000ff
        /*0844*/ 	.word	0x00000000
        /*0848*/ 	.short	0x010a
        /*084a*/ 	.byte	0x05
	.zero		1


	//   ....[117]....
        /*084c*/ 	.word	0x00003760
        /*0850*/ 	.word	0x000000ff
        /*0854*/ 	.word	0x00000000
        /*0858*/ 	.short	0x010a
        /*085a*/ 	.byte	0x05
	.zero		1


	//   ....[118]....
        /*085c*/ 	.word	0x000037f0
        /*0860*/ 	.word	0x000000ff
        /*0864*/ 	.word	0x00000000
        /*0868*/ 	.short	0x010a
        /*086a*/ 	.byte	0x05
	.zero		1


	//   ....[119]....
        /*086c*/ 	.word	0x00003880
        /*0870*/ 	.word	0x000000ff
        /*0874*/ 	.word	0x00000000
        /*0878*/ 	.short	0x010a
        /*087a*/ 	.byte	0x05
	.zero		1


	//   ....[120]....
        /*087c*/ 	.word	0x00003910
        /*0880*/ 	.word	0x000000ff
        /*0884*/ 	.word	0x00000000
        /*0888*/ 	.short	0x010a
        /*088a*/ 	.byte	0x05
	.zero		1


	//   ....[121]....
        /*088c*/ 	.word	0x000039a0
        /*0890*/ 	.word	0x000000ff
        /*0894*/ 	.word	0x00000000
        /*0898*/ 	.short	0x010a
        /*089a*/ 	.byte	0x05
	.zero		1


	//   ....[122]....
        /*089c*/ 	.word	0x00003a30
        /*08a0*/ 	.word	0x000000ff
        /*08a4*/ 	.word	0x00000000
        /*08a8*/ 	.short	0x010a
        /*08aa*/ 	.byte	0x05
	.zero		1


	//   ....[123]....
        /*08ac*/ 	.word	0x00003ac0
        /*08b0*/ 	.word	0x000000ff
        /*08b4*/ 	.word	0x00000000
        /*08b8*/ 	.short	0x010a
        /*08ba*/ 	.byte	0x05
	.zero		1


	//   ....[124]....
        /*08bc*/ 	.word	0x00003b50
        /*08c0*/ 	.word	0x000000ff
        /*08c4*/ 	.word	0x00000000
        /*08c8*/ 	.short	0x010a
        /*08ca*/ 	.byte	0x05
	.zero		1


	//   ....[125]....
        /*08cc*/ 	.word	0x00003be0
        /*08d0*/ 	.word	0x000000ff
        /*08d4*/ 	.word	0x00000000
        /*08d8*/ 	.short	0x010a
        /*08da*/ 	.byte	0x05
	.zero		1


	//   ....[126]....
        /*08dc*/ 	.word	0x00003c70
        /*08e0*/ 	.word	0x000000ff
        /*08e4*/ 	.word	0x00000000
        /*08e8*/ 	.short	0x010a
        /*08ea*/ 	.byte	0x05
	.zero		1


	//   ....[127]....
        /*08ec*/ 	.word	0x00003d00
        /*08f0*/ 	.word	0x000000ff
        /*08f4*/ 	.word	0x00000000
        /*08f8*/ 	.short	0x010a
        /*08fa*/ 	.byte	0x05
	.zero		1


	//   ....[128]....
        /*08fc*/ 	.word	0x00003d90
        /*0900*/ 	.word	0x000000ff
        /*0904*/ 	.word	0x00000000
        /*0908*/ 	.short	0x010a
        /*090a*/ 	.byte	0x05
	.zero		1


	//   ....[129]....
        /*090c*/ 	.word	0x00003e30
        /*0910*/ 	.word	0x00000000
        /*0914*/ 	.word	0x00000000
        /*0918*/ 	.short	0x010a
        /*091a*/ 	.byte	0xff
	.zero		1


	//   ....[130]....
        /*091c*/ 	.word	0x00003f50
        /*0920*/ 	.word	0x00000002
        /*0924*/ 	.word	0x00000290
        /*0928*/ 	.short	0x010a
        /*092a*/ 	.byte	0xff
	.zero		1


	//   ....[131]....
        /*092c*/ 	.word	0x00003fb0
        /*0930*/ 	.word	0x00000004
        /*0934*/ 	.word	0x00000000
        /*0938*/ 	.short	0x0101
        /*093a*/ 	.byte	0xff
	.zero		1


	//   ....[132]....
        /*093c*/ 	.word	0x00003fd0
        /*0940*/ 	.word	0x000000ff
        /*0944*/ 	.word	0x00000240
        /*0948*/ 	.short	0x010a
        /*094a*/ 	.byte	0x04
	.zero		1


	//   ....[133]....
        /*094c*/ 	.word	0x000040f0
        /*0950*/ 	.word	0x00000002
        /*0954*/ 	.word	0x00000230
        /*0958*/ 	.short	0x010a
        /*095a*/ 	.byte	0xff
	.zero		1


	//   ....[134]....
        /*095c*/ 	.word	0x00004200
        /*0960*/ 	.word	0x00000002
        /*0964*/ 	.word	0x00000000
        /*0968*/ 	.short	0x0101
        /*096a*/ 	.byte	0xff
	.zero		1


	//   ....[135]....
        /*096c*/ 	.word	0x00004290
        /*0970*/ 	.word	0x000000ff
        /*0974*/ 	.word	0x00000240
        /*0978*/ 	.short	0x0106
        /*097a*/ 	.byte	0x04
	.zero		1


	//   ....[136]....
        /*097c*/ 	.word	0x000042b0
        /*0980*/ 	.word	0x000000ff
        /*0984*/ 	.word	0x00000240
        /*0988*/ 	.short	0x010a
        /*098a*/ 	.byte	0x04
	.zero		1


	//   ....[137]....
        /*098c*/ 	.word	0x00004340
        /*0990*/ 	.word	0x000000ff
        /*0994*/ 	.word	0x00000240
        /*0998*/ 	.short	0x0106
        /*099a*/ 	.byte	0x07
	.zero		1


	//   ....[138]....
        /*099c*/ 	.word	0x00004380
        /*09a0*/ 	.word	0x00000000
        /*09a4*/ 	.word	0x00000240
        /*09a8*/ 	.short	0x010a
        /*09aa*/ 	.byte	0xff
	.zero		1


	//   ....[139]....
        /*09ac*/ 	.word	0x000045c0
        /*09b0*/ 	.word	0x000000ff
        /*09b4*/ 	.word	0x00000008
        /*09b8*/ 	.short	0x010a
        /*09ba*/ 	.byte	0x05
	.zero		1


	//   ....[140]....
        /*09bc*/ 	.word	0x000045e0
        /*09c0*/ 	.word	0x000000ff
        /*09c4*/ 	.word	0x00000008
        /*09c8*/ 	.short	0x010a
        /*09ca*/ 	.byte	0x05
	.zero		1


	//   ....[141]....
        /*09cc*/ 	.word	0x00004770
        /*09d0*/ 	.word	0x000000ff
        /*09d4*/ 	.word	0x00000008
        /*09d8*/ 	.short	0x010a
        /*09da*/ 	.byte	0x05
	.zero		1


	//   ....[142]....
        /*09dc*/ 	.word	0x00004790
        /*09e0*/ 	.word	0x000000ff
        /*09e4*/ 	.word	0x00000008
        /*09e8*/ 	.short	0x010a
        /*09ea*/ 	.byte	0x05
	.zero		1


	//   ....[143]....
        /*09ec*/ 	.word	0x00004850
        /*09f0*/ 	.word	0x000000ff
        /*09f4*/ 	.word	0x00000000
        /*09f8*/ 	.short	0x0101
        /*09fa*/ 	.byte	0x04
	.zero		1


	//   ....[144]....
        /*09fc*/ 	.word	0x00004b30
        /*0a00*/ 	.word	0x00000000
        /*0a04*/ 	.word	0x00000230
        /*0a08*/ 	.short	0x010a
        /*0a0a*/ 	.byte	0xff
	.zero		1


	//   ....[145]....
        /*0a0c*/ 	.word	0x00004bf0
        /*0a10*/ 	.word	0x00000000
        /*0a14*/ 	.word	0x00000000
        /*0a18*/ 	.short	0x0101
        /*0a1a*/ 	.byte	0xff
	.zero		1


	//   ....[146]....
        /*0a1c*/ 	.word	0x00004ca0
        /*0a20*/ 	.word	0x000000ff
        /*0a24*/ 	.word	0x00000000
        /*0a28*/ 	.short	0x010a
        /*0a2a*/ 	.byte	0x04
	.zero		1


	//   ....[147]....
        /*0a2c*/ 	.word	0x00004cb0
        /*0a30*/ 	.word	0x000000ff
        /*0a34*/ 	.word	0x00000270
        /*0a38*/ 	.short	0x010a
        /*0a3a*/ 	.byte	0x13
	.zero		1


	//   ....[148]....
        /*0a3c*/ 	.word	0x00004d70
        /*0a40*/ 	.word	0x000000ff
        /*0a44*/ 	.word	0x00000000
        /*0a48*/ 	.short	0x010a
        /*0a4a*/ 	.byte	0x06
	.zero		1


	//   ....[149]....
        /*0a4c*/ 	.word	0x00004e90
        /*0a50*/ 	.word	0x000000ff
        /*0a54*/ 	.word	0x00000000
        /*0a58*/ 	.short	0x010a
        /*0a5a*/ 	.byte	0x04
	.zero		1


	//   ....[150]....
        /*0a5c*/ 	.word	0x000050b0
        /*0a60*/ 	.word	0x000000ff
        /*0a64*/ 	.word	0x00000000
        /*0a68*/ 	.short	0x010a
        /*0a6a*/ 	.byte	0x04
	.zero		1


	//   ....[151]....
        /*0a6c*/ 	.word	0x00005140
        /*0a70*/ 	.word	0x000000ff
        /*0a74*/ 	.word	0x00000000
        /*0a78*/ 	.short	0x010a
        /*0a7a*/ 	.byte	0x05
	.zero		1


	//   ....[152]....
        /*0a7c*/ 	.word	0x000051d0
        /*0a80*/ 	.word	0x000000ff
        /*0a84*/ 	.word	0x00000000
        /*0a88*/ 	.short	0x010a
        /*0a8a*/ 	.byte	0x05
	.zero		1


	//   ....[153]....
        /*0a8c*/ 	.word	0x00005270
        /*0a90*/ 	.word	0x00000000
        /*0a94*/ 	.word	0x00000000
        /*0a98*/ 	.short	0x010a
        /*0a9a*/ 	.byte	0xff
	.zero		1


	//   ....[154]....
        /*0a9c*/ 	.word	0x000052b0
        /*0aa0*/ 	.word	0x00000000
        /*0aa4*/ 	.word	0x00000000
        /*0aa8*/ 	.short	0x010a
        /*0aaa*/ 	.byte	0xff
	.zero		1


	//   ....[155]....
        /*0aac*/ 	.word	0x00005320
        /*0ab0*/ 	.word	0x000000ff
        /*0ab4*/ 	.word	0x00000000
        /*0ab8*/ 	.short	0x0101
        /*0aba*/ 	.byte	0x04
	.zero		1


	//   ....[156]....
        /*0abc*/ 	.word	0x00005360
        /*0ac0*/ 	.word	0x000000ff
        /*0ac4*/ 	.word	0x000002b0
        /*0ac8*/ 	.short	0x010a
        /*0aca*/ 	.byte	0x0d
	.zero		1


	//   ....[157]....
        /*0acc*/ 	.word	0x000053b0
        /*0ad0*/ 	.word	0x000000ff
        /*0ad4*/ 	.word	0x00000000
        /*0ad8*/ 	.short	0x0101
        /*0ada*/ 	.byte	0x04
	.zero		1


	//   ....[158]....
        /*0adc*/ 	.word	0x00005830
        /*0ae0*/ 	.word	0x0000000c
        /*0ae4*/ 	.word	0x00000230
        /*0ae8*/ 	.short	0x010a
        /*0aea*/ 	.byte	0xff
	.zero		1


	//   ....[159]....
        /*0aec*/ 	.word	0x000059a0
        /*0af0*/ 	.word	0x00000000
        /*0af4*/ 	.word	0x00000000
        /*0af8*/ 	.short	0x0101
        /*0afa*/ 	.byte	0xff
	.zero		1


	//   ....[160]....
        /*0afc*/ 	.word	0x00005e30
        /*0b00*/ 	.word	0x000000ff
        /*0b04*/ 	.word	0x00000228
        /*0b08*/ 	.short	0x010a
        /*0b0a*/ 	.byte	0x15
	.zero		1


	//   ....[161]....
        /*0b0c*/ 	.word	0x00005fb0
        /*0b10*/ 	.word	0x000000ff
        /*0b14*/ 	.word	0x00000210
        /*0b18*/ 	.short	0x010a
        /*0b1a*/ 	.byte	0x15
	.zero		1


	//   ....[162]....
        /*0b1c*/ 	.word	0x00006130
        /*0b20*/ 	.word	0x000000ff
        /*0b24*/ 	.word	0x00000200
        /*0b28*/ 	.short	0x010b
        /*0b2a*/ 	.byte	0x15
	.zero		1


	//   ....[163]....
        /*0b2c*/ 	.word	0x00006140
        /*0b30*/ 	.word	0x000000ff
        /*0b34*/ 	.word	0x00000000
        /*0b38*/ 	.short	0x0101
        /*0b3a*/ 	.byte	0x06
	.zero		1


	//   ....[164]....
        /*0b3c*/ 	.word	0x00006150
        /*0b40*/ 	.word	0x000000ff
        /*0b44*/ 	.word	0x00000218
        /*0b48*/ 	.short	0x010a
        /*0b4a*/ 	.byte	0x15
	.zero		1


	//   ....[165]....
        /*0b4c*/ 	.word	0x00006340
        /*0b50*/ 	.word	0x000000ff
        /*0b54*/ 	.word	0x00000208
        /*0b58*/ 	.short	0x010b
        /*0b5a*/ 	.byte	0x15
	.zero		1


	//   ....[166]....
        /*0b5c*/ 	.word	0x00006350
        /*0b60*/ 	.word	0x000000ff
        /*0b64*/ 	.word	0x00000000
        /*0b68*/ 	.short	0x0101
        /*0b6a*/ 	.byte	0x21
	.zero		1


	//   ....[167]....
        /*0b6c*/ 	.word	0x00006380
        /*0b70*/ 	.word	0x000000ff
        /*0b74*/ 	.word	0x00000210
        /*0b78*/ 	.short	0x010a
        /*0b7a*/ 	.byte	0x15
	.zero		1


	//   ....[168]....
        /*0b7c*/ 	.word	0x000063c0
        /*0b80*/ 	.word	0x00000000
        /*0b84*/ 	.word	0x00000218
        /*0b88*/ 	.short	0x010a
        /*0b8a*/ 	.byte	0xff
	.zero		1


	//   ....[169]....
        /*0b8c*/ 	.word	0x000066c0
        /*0b90*/ 	.word	0x00000003
        /*0b94*/ 	.word	0x00000230
        /*0b98*/ 	.short	0x010a
        /*0b9a*/ 	.byte	0xff
	.zero		1


	//   ....[170]....
        /*0b9c*/ 	.word	0x00006840
        /*0ba0*/ 	.word	0x00000000
        /*0ba4*/ 	.word	0x00000000
        /*0ba8*/ 	.short	0x0101
        /*0baa*/ 	.byte	0xff
	.zero		1


	//   ....[171]....
        /*0bac*/ 	.word	0x00007390
        /*0bb0*/ 	.word	0x00000003
        /*0bb4*/ 	.word	0x00000200
        /*0bb8*/ 	.short	0x010a
        /*0bba*/ 	.byte	0xff
	.zero		1


	//   ....[172]....
        /*0bbc*/ 	.word	0x000073d0
        /*0bc0*/ 	.word	0x00000090
        /*0bc4*/ 	.word	0x00000250
        /*0bc8*/ 	.short	0x010a
        /*0bca*/ 	.byte	0xff
	.zero		1


	//   ....[173]....
        /*0bcc*/ 	.word	0x00007510
        /*0bd0*/ 	.word	0x00000003
        /*0bd4*/ 	.word	0x00000200
        /*0bd8*/ 	.short	0x010a
        /*0bda*/ 	.byte	0xff
	.zero		1


	//   ....[174]....
        /*0bdc*/ 	.word	0x00007670
        /*0be0*/ 	.word	0x00000000
        /*0be4*/ 	.word	0x00000000
        /*0be8*/ 	.short	0x0101
        /*0bea*/ 	.byte	0xff
	.zero		1


	//   ....[175]....
        /*0bec*/ 	.word	0x000076d0
        /*0bf0*/ 	.word	0x00000090
        /*0bf4*/ 	.word	0x00000250
        /*0bf8*/ 	.short	0x010a
        /*0bfa*/ 	.byte	0xff
	.zero		1


	//   ....[176]....
        /*0bfc*/ 	.word	0x00008a60
        /*0c00*/ 	.word	0x00000072
        /*0c04*/ 	.word	0x00000200
        /*0c08*/ 	.short	0x010a
        /*0c0a*/ 	.byte	0xff
	.zero		1


	//   ....[177]....
        /*0c0c*/ 	.word	0x00008b30
        /*0c10*/ 	.word	0x00000072
        /*0c14*/ 	.word	0x00000200
        /*0c18*/ 	.short	0x010a
        /*0c1a*/ 	.byte	0xff
	.zero		1


	//   ....[178]....
        /*0c1c*/ 	.word	0x00008c70
        /*0c20*/ 	.word	0x00000003
        /*0c24*/ 	.word	0x00000000
        /*0c28*/ 	.short	0x0101
        /*0c2a*/ 	.byte	0xff
	.zero		1


	//   ....[179]....
        /*0c2c*/ 	.word	0x00008f50
        /*0c30*/ 	.word	0x00000090
        /*0c34*/ 	.word	0x00000000
        /*0c38*/ 	.short	0x0101
        /*0c3a*/ 	.byte	0xff
	.zero		1


	//   ....[180]....
        /*0c3c*/ 	.word	0x0000a200
        /*0c40*/ 	.word	0x00000003
        /*0c44*/ 	.word	0x000002a0
        /*0c48*/ 	.short	0x010a
        /*0c4a*/ 	.byte	0xff
	.zero		1


	//   ....[181]....
        /*0c4c*/ 	.word	0x0000a260
        /*0c50*/ 	.word	0x00000000
        /*0c54*/ 	.word	0x00000100
        /*0c58*/ 	.short	0x010a
        /*0c5a*/ 	.byte	0xff
	.zero		1


	//   ....[182]....
        /*0c5c*/ 	.word	0x0000a2c0
        /*0c60*/ 	.word	0x00000000
        /*0c64*/ 	.word	0x00000100
        /*0c68*/ 	.short	0x010a
        /*0c6a*/ 	.byte	0xff
	.zero		1


	//   ....[183]....
        /*0c6c*/ 	.word	0x0000a310
        /*0c70*/ 	.word	0x00000003
        /*0c74*/ 	.word	0x00000230
        /*0c78*/ 	.short	0x010a
        /*0c7a*/ 	.byte	0xff
	.zero		1


	//   ....[184]....
        /*0c7c*/ 	.word	0x0000a370
        /*0c80*/ 	.word	0x00000000
        /*0c84*/ 	.word	0x00000000
        /*0c88*/ 	.short	0x010a
        /*0c8a*/ 	.byte	0xff
	.zero		1


	//   ....[185]....
        /*0c8c*/ 	.word	0x0000a3d0
        /*0c90*/ 	.word	0x00000000
        /*0c94*/ 	.word	0x00000000
        /*0c98*/ 	.short	0x010a
        /*0c9a*/ 	.byte	0xff
	.zero		1


	//   ....[186]....
        /*0c9c*/ 	.word	0x0000a430
        /*0ca0*/ 	.word	0x00000000
        /*0ca4*/ 	.word	0x00000000
        /*0ca8*/ 	.short	0x010a
        /*0caa*/ 	.byte	0xff
	.zero		1


	//   ....[187]....
        /*0cac*/ 	.word	0x0000a490
        /*0cb0*/ 	.word	0x00000000
        /*0cb4*/ 	.word	0x00000000
        /*0cb8*/ 	.short	0x010a
        /*0cba*/ 	.byte	0xff
	.zero		1


	//   ....[188]....
        /*0cbc*/ 	.word	0x0000a4f0
        /*0cc0*/ 	.word	0x00000000
        /*0cc4*/ 	.word	0x00000000
        /*0cc8*/ 	.short	0x010a
        /*0cca*/ 	.byte	0xff
	.zero		1


	//   ....[189]....
        /*0ccc*/ 	.word	0x0000a550
        /*0cd0*/ 	.word	0x00000000
        /*0cd4*/ 	.word	0x00000000
        /*0cd8*/ 	.short	0x010a
        /*0cda*/ 	.byte	0xff
	.zero		1


	//   ....[190]....
        /*0cdc*/ 	.word	0x0000a5b0
        /*0ce0*/ 	.word	0x00000000
        /*0ce4*/ 	.word	0x00000000
        /*0ce8*/ 	.short	0x010a
        /*0cea*/ 	.byte	0xff
	.zero		1


	//   ....[191]....
        /*0cec*/ 	.word	0x0000a610
        /*0cf0*/ 	.word	0x00000000
        /*0cf4*/ 	.word	0x00000000
        /*0cf8*/ 	.short	0x010a
        /*0cfa*/ 	.byte	0xff
	.zero		1


	//   ....[192]....
        /*0cfc*/ 	.word	0x0000a670
        /*0d00*/ 	.word	0x00000000
        /*0d04*/ 	.word	0x00000000
        /*0d08*/ 	.short	0x010a
        /*0d0a*/ 	.byte	0xff
	.zero		1


	//   ....[193]....
        /*0d0c*/ 	.word	0x0000a6d0
        /*0d10*/ 	.word	0x00000000
        /*0d14*/ 	.word	0x00000000
        /*0d18*/ 	.short	0x010a
        /*0d1a*/ 	.byte	0xff
	.zero		1


	//   ....[194]....
        /*0d1c*/ 	.word	0x0000a730
        /*0d20*/ 	.word	0x00000000
        /*0d24*/ 	.word	0x00000000
        /*0d28*/ 	.short	0x010a
        /*0d2a*/ 	.byte	0xff
	.zero		1


	//   ....[195]....
        /*0d2c*/ 	.word	0x0000a790
        /*0d30*/ 	.word	0x00000000
        /*0d34*/ 	.word	0x00000000
        /*0d38*/ 	.short	0x010a
        /*0d3a*/ 	.byte	0xff
	.zero		1


	//   ....[196]....
        /*0d3c*/ 	.word	0x0000a7f0
        /*0d40*/ 	.word	0x00000000
        /*0d44*/ 	.word	0x00000000
        /*0d48*/ 	.short	0x010a
        /*0d4a*/ 	.byte	0xff
	.zero		1


	//   ....[197]....
        /*0d4c*/ 	.word	0x0000a850
        /*0d50*/ 	.word	0x00000000
        /*0d54*/ 	.word	0x00000000
        /*0d58*/ 	.short	0x010a
        /*0d5a*/ 	.byte	0xff
	.zero		1


	//   ....[198]....
        /*0d5c*/ 	.word	0x0000a8b0
        /*0d60*/ 	.word	0x00000000
        /*0d64*/ 	.word	0x00000000
        /*0d68*/ 	.short	0x010a
        /*0d6a*/ 	.byte	0xff
	.zero		1


	//   ....[199]....
        /*0d6c*/ 	.word	0x0000a910
        /*0d70*/ 	.word	0x00000000
        /*0d74*/ 	.word	0x00000000
        /*0d78*/ 	.short	0x010a
        /*0d7a*/ 	.byte	0xff
	.zero		1


	//   ....[200]....
        /*0d7c*/ 	.word	0x0000a970
        /*0d80*/ 	.word	0x00000000
        /*0d84*/ 	.word	0x00000000
        /*0d88*/ 	.short	0x010a
        /*0d8a*/ 	.byte	0xff
	.zero		1


	//   ....[201]....
        /*0d8c*/ 	.word	0x0000a9d0
        /*0d90*/ 	.word	0x00000000
        /*0d94*/ 	.word	0x00000000
        /*0d98*/ 	.short	0x010a
        /*0d9a*/ 	.byte	0xff
	.zero		1


	//   ....[202]....
        /*0d9c*/ 	.word	0x0000aa30
        /*0da0*/ 	.word	0x00000000
        /*0da4*/ 	.word	0x00000000
        /*0da8*/ 	.short	0x010a
        /*0daa*/ 	.byte	0xff
	.zero		1


	//   ....[203]....
        /*0dac*/ 	.word	0x0000aa90
        /*0db0*/ 	.word	0x00000000
        /*0db4*/ 	.word	0x00000000
        /*0db8*/ 	.short	0x010a
        /*0dba*/ 	.byte	0xff
	.zero		1


	//   ....[204]....
        /*0dbc*/ 	.word	0x0000aaf0
        /*0dc0*/ 	.word	0x00000000
        /*0dc4*/ 	.word	0x00000000
        /*0dc8*/ 	.short	0x010a
        /*0dca*/ 	.byte	0xff
	.zero		1


	//   ....[205]....
        /*0dcc*/ 	.word	0x0000ab50
        /*0dd0*/ 	.word	0x00000000
        /*0dd4*/ 	.word	0x00000000
        /*0dd8*/ 	.short	0x010a
        /*0dda*/ 	.byte	0xff
	.zero		1


	//   ....[206]....
        /*0ddc*/ 	.word	0x0000abb0
        /*0de0*/ 	.word	0x00000000
        /*0de4*/ 	.word	0x00000000
        /*0de8*/ 	.short	0x010a
        /*0dea*/ 	.byte	0xff
	.zero		1


	//   ....[207]....
        /*0dec*/ 	.word	0x0000ac10
        /*0df0*/ 	.word	0x00000000
        /*0df4*/ 	.word	0x00000000
        /*0df8*/ 	.short	0x010a
        /*0dfa*/ 	.byte	0xff
	.zero		1


	//   ....[208]....
        /*0dfc*/ 	.word	0x0000ac70
        /*0e00*/ 	.word	0x00000000
        /*0e04*/ 	.word	0x00000000
        /*0e08*/ 	.short	0x010a
        /*0e0a*/ 	.byte	0xff
	.zero		1


	//   ....[209]....
        /*0e0c*/ 	.word	0x0000acd0
        /*0e10*/ 	.word	0x00000000
        /*0e14*/ 	.word	0x00000000
        /*0e18*/ 	.short	0x010a
        /*0e1a*/ 	.byte	0xff
	.zero		1


	//   ....[210]....
        /*0e1c*/ 	.word	0x0000ad30
        /*0e20*/ 	.word	0x00000000
        /*0e24*/ 	.word	0x00000000
        /*0e28*/ 	.short	0x010a
        /*0e2a*/ 	.byte	0xff
	.zero		1


	//   ....[211]....
        /*0e2c*/ 	.word	0x0000ad90
        /*0e30*/ 	.word	0x00000000
        /*0e34*/ 	.word	0x00000000
        /*0e38*/ 	.short	0x010a
        /*0e3a*/ 	.byte	0xff
	.zero		1


	//   ....[212]....
        /*0e3c*/ 	.word	0x0000adf0
        /*0e40*/ 	.word	0x00000000
        /*0e44*/ 	.word	0x00000000
        /*0e48*/ 	.short	0x010a
        /*0e4a*/ 	.byte	0xff
	.zero		1


	//   ....[213]....
        /*0e4c*/ 	.word	0x0000ae50
        /*0e50*/ 	.word	0x00000000
        /*0e54*/ 	.word	0x00000000
        /*0e58*/ 	.short	0x010a
        /*0e5a*/ 	.byte	0xff
	.zero		1


	//   ....[214]....
        /*0e5c*/ 	.word	0x0000aeb0
        /*0e60*/ 	.word	0x00000000
        /*0e64*/ 	.word	0x00000000
        /*0e68*/ 	.short	0x010a
        /*0e6a*/ 	.byte	0xff
	.zero		1


	//   ....[215]....
        /*0e6c*/ 	.word	0x0000af00
        /*0e70*/ 	.word	0x00000002
        /*0e74*/ 	.word	0x00000290
        /*0e78*/ 	.short	0x010a
        /*0e7a*/ 	.byte	0xff
	.zero		1


	//   ....[216]....
        /*0e7c*/ 	.word	0x0000af60
        /*0e80*/ 	.word	0x00000002
        /*0e84*/ 	.word	0x00000240
        /*0e88*/ 	.short	0x010a
        /*0e8a*/ 	.byte	0xff
	.zero		1


	//   ....[217]....
        /*0e8c*/ 	.word	0x0000afb0
        /*0e90*/ 	.word	0x00000002
        /*0e94*/ 	.word	0x00000230
        /*0e98*/ 	.short	0x010a
        /*0e9a*/ 	.byte	0xff
	.zero		1


	//   ....[218]....
        /*0e9c*/ 	.word	0x0000b010
        /*0ea0*/ 	.word	0x00000000
        /*0ea4*/ 	.word	0x00000240
        /*0ea8*/ 	.short	0x010a
        /*0eaa*/ 	.byte	0xff
	.zero		1


	//   ....[219]....
        /*0eac*/ 	.word	0x0000b070
        /*0eb0*/ 	.word	0x00000000
        /*0eb4*/ 	.word	0x00000008
        /*0eb8*/ 	.short	0x010a
        /*0eba*/ 	.byte	0xff
	.zero		1


	//   ....[220]....
        /*0ebc*/ 	.word	0x0000b160
        /*0ec0*/ 	.word	0x00000000
        /*0ec4*/ 	.word	0x00000008
        /*0ec8*/ 	.short	0x010a
        /*0eca*/ 	.byte	0xff
	.zero		1


	//   ....[221]....
        /*0ecc*/ 	.word	0x0000b1b0
        /*0ed0*/ 	.word	0x00000000
        /*0ed4*/ 	.word	0x00000230
        /*0ed8*/ 	.short	0x010a
        /*0eda*/ 	.byte	0xff
	.zero		1


	//   ....[222]....
        /*0edc*/ 	.word	0x0000b210
        /*0ee0*/ 	.word	0x00000000
        /*0ee4*/ 	.word	0x00000270
        /*0ee8*/ 	.short	0x010a
        /*0eea*/ 	.byte	0xff
	.zero		1


	//   ....[223]....
        /*0eec*/ 	.word	0x0000b270
        /*0ef0*/ 	.word	0x00000000
        /*0ef4*/ 	.word	0x00000000
        /*0ef8*/ 	.short	0x010a
        /*0efa*/ 	.byte	0xff
	.zero		1


	//   ....[224]....
        /*0efc*/ 	.word	0x0000b2d0
        /*0f00*/ 	.word	0x00000000
        /*0f04*/ 	.word	0x00000000
        /*0f08*/ 	.short	0x010a
        /*0f0a*/ 	.byte	0xff
	.zero		1


	//   ....[225]....
        /*0f0c*/ 	.word	0x0000b330
        /*0f10*/ 	.word	0x00000000
        /*0f14*/ 	.word	0x00000000
        /*0f18*/ 	.short	0x010a
        /*0f1a*/ 	.byte	0xff
	.zero		1


	//   ....[226]....
        /*0f1c*/ 	.word	0x0000b390
        /*0f20*/ 	.word	0x00000000
        /*0f24*/ 	.word	0x00000000
        /*0f28*/ 	.short	0x010a
        /*0f2a*/ 	.byte	0xff
	.zero		1


	//   ....[227]....
        /*0f2c*/ 	.word	0x0000b3f0
        /*0f30*/ 	.word	0x00000000
        /*0f34*/ 	.word	0x000002b0
        /*0f38*/ 	.short	0x010a
        /*0f3a*/ 	.byte	0xff
	.zero		1


	//   ....[228]....
        /*0f3c*/ 	.word	0x0000b440
        /*0f40*/ 	.word	0x0000000c
        /*0f44*/ 	.word	0x00000230
        /*0f48*/ 	.short	0x010a
        /*0f4a*/ 	.byte	0xff
	.zero		1


	//   ....[229]....
        /*0f4c*/ 	.word	0x0000b4a0
        /*0f50*/ 	.word	0x00000000
        /*0f54*/ 	.word	0x00000228
        /*0f58*/ 	.short	0x010a
        /*0f5a*/ 	.byte	0xff
	.zero		1


	//   ....[230]....
        /*0f5c*/ 	.word	0x0000b500
        /*0f60*/ 	.word	0x00000000
        /*0f64*/ 	.word	0x00000210
        /*0f68*/ 	.short	0x010a
        /*0f6a*/ 	.byte	0xff
	.zero		1


	//   ....[231]....
        /*0f6c*/ 	.word	0x0000b560
        /*0f70*/ 	.word	0x00000000
        /*0f74*/ 	.word	0x00000218
        /*0f78*/ 	.short	0x010a
        /*0f7a*/ 	.byte	0xff
	.zero		1


	//   ....[232]....
        /*0f7c*/ 	.word	0x0000b5c0
        /*0f80*/ 	.word	0x00000000
        /*0f84*/ 	.word	0x00000210
        /*0f88*/ 	.short	0x010a
        /*0f8a*/ 	.byte	0xff
	.zero		1


	//   ....[233]....
        /*0f8c*/ 	.word	0x0000b610
        /*0f90*/ 	.word	0x00000003
        /*0f94*/ 	.word	0x00000230
        /*0f98*/ 	.short	0x010a
        /*0f9a*/ 	.byte	0xff
	.zero		1


	//   ....[234]....
        /*0f9c*/ 	.word	0x0000b660
        /*0fa0*/ 	.word	0x00000003
        /*0fa4*/ 	.word	0x00000200
        /*0fa8*/ 	.short	0x010a
        /*0faa*/ 	.byte	0xff
	.zero		1


	//   ....[235]....
        /*0fac*/ 	.word	0x0000b6b0
        /*0fb0*/ 	.word	0x00000090
        /*0fb4*/ 	.word	0x00000250
        /*0fb8*/ 	.short	0x010a
        /*0fba*/ 	.byte	0xff
	.zero		1


	//   ....[236]....
        /*0fbc*/ 	.word	0x0000b700
        /*0fc0*/ 	.word	0x00000072
        /*0fc4*/ 	.word	0x00000200
        /*0fc8*/ 	.short	0x010a
        /*0fca*/ 	.byte	0xff
	.zero		1


	//----- nvinfo : EIATTR_NUM_MBARRIERS
	.align		4
.L_47:
        /*0fcc*/ 	.byte	0x03, 0x38
        /*0fce*/ 	.short	0x0057


	//----- nvinfo : EIATTR_EXIT_INSTR_OFFSETS
	.align		4
        /*0fd0*/ 	.byte	0x04, 0x1c
        /*0fd2*/ 	.short	(.L_49 - .L_48)


	//   ....[0]....
.L_48:
        /*0fd4*/ 	.word	0x00003e60


	//   ....[1]....
        /*0fd8*/ 	.word	0x00004350


	//   ....[2]....
        /*0fdc*/ 	.word	0x000043b0


	//   ....[3]....
        /*0fe0*/ 	.word	0x000055e0


	//   ....[4]....
        /*0fe4*/ 	.word	0x000063f0


	//   ....[5]....
        /*0fe8*/ 	.word	0x00006430


	//   ....[6]....
        /*0fec*/ 	.word	0x0000a1f0


	//----- nvinfo : EIATTR_MAX_THREADS
	.align		4
.L_49:
        /*0ff0*/ 	.byte	0x04, 0x05
        /*0ff2*/ 	.short	(.L_51 - .L_50)
.L_50:
        /*0ff4*/ 	.word	0x00000100
        /*0ff8*/ 	.word	0x00000001
        /*0ffc*/ 	.word	0x00000001


	//----- nvinfo : EIATTR_CRS_STACK_SIZE
	.align		4
.L_51:
        /*1000*/ 	.byte	0x04, 0x1e
        /*1002*/ 	.short	(.L_53 - .L_52)
.L_52:
        /*1004*/ 	.word	0x00000000


	//----- nvinfo : EIATTR_CBANK_PARAM_SIZE
	.align		4
.L_53:
        /*1008*/ 	.byte	0x03, 0x19
        /*100a*/ 	.short	0x0800


	//----- nvinfo : EIATTR_PARAM_CBANK
	.align		4
        /*100c*/ 	.byte	0x04, 0x0a
        /*100e*/ 	.short	(.L_55 - .L_54)
	.align		4
.L_54:
        /*1010*/ 	.word	index@(.nv.constant0._ZN7cutlass13device_kernelINS_4gemm6kernel13GemmUniversalIN4cute5tupleIJiiiiEEENS1_10collective13CollectiveMmaINS1_35MainloopSm100TmaUmmaWarpSpecializedILi32ELi2ELi4ENS5_IJNS4_1CILi2EEESB_NSA_ILi1EEEEEEEENS5_IJNSA_ILi256EEENSA_ILi128EEENSA_ILi32EEEEEEaNS5_IJlSC_lEEEaSJ_NS4_8TiledMMAINS4_8MMA_AtomIJNS4_21SM100_MMA_S8_2x1SM_SSIaaiLi256ELi128ELNS4_4UMMA5MajorE0ELSO_0ELNSN_8SaturateE0EEEEEENS4_6LayoutINS5_IJSC_SC_SC_EEENS5_IJNSA_ILi0EEESU_SU_EEEEENS5_IJNS4_10UnderscoreESX_SX_EEEEENS4_28SM100_TMA_2SM_LOAD_MULTICASTENS4_14ComposedLayoutINS4_7SwizzleILi1ELi4ELi3EEENS4_18smem_ptr_flag_bitsILi8EEENSS_INS5_IJNSA_ILi8EEESH_EEENS5_IJSH_SC_EEEEEEEvNS4_8identityENS4_18SM100_TMA_2SM_LOADES1A_vS1B_EENS_8epilogue10collective18CollectiveEpilogueINS1E_23Sm100TmaWarpSpecializedILi2ELi2ELi64ELb0ELb0EEEJNS5_IJSG_SG_SH_EEENS5_IJNSS_ISG_SC_EENSS_INSA_ILi64EEESC_EEEEEaSJ_aSJ_NS1E_6fusion15FusionCallbacksIS1I_NS1O_17LinearCombinationIaiaiLNS_15FloatRoundStyleE2EEES1J_S1N_JEEENS4_5SM1004TMEM4LOAD26SM100_TMEM_LOAD_32dp32b64xENS4_13SM90_TMA_LOADENS11_INS12_ILi2ELi4ELi3EEES15_NSS_INS5_IJS16_S1L_EEENS5_IJS1L_SC_EEEEEEENS4_39AutoVectorizingCopyWithAssumedAlignmentILi128EEENS4_14SM90_TMA_STOREES23_S25_S25_EEEvvEEEEvNT_6ParamsE)
        /*1014*/ 	.short	0x0380
        /*1016*/ 	.short	0x0800


	//----- nvinfo : EIATTR_SW_WAR
	.align		4
.L_55:
        /*1018*/ 	.byte	0x04, 0x36
        /*101a*/ 	.short	(.L_57 - .L_56)
.L_56:
        /*101c*/ 	.word	0x00000008
.L_57:


//--------------------- .nv.callgraph             --------------------------
	.section	.nv.callgraph,"",@"SHT_CUDA_CALLGRAPH"
	.align	4
	.sectionentsize	8
	.align		4
        /*0000*/ 	.word	0x00000000
	.align		4
        /*0004*/ 	.word	0xffffffff
	.align		4
        /*0008*/ 	.word	index@(_ZN7cutlass13device_kernelINS_4gemm6kernel13GemmUniversalIN4cute5tupleIJiiiiEEENS1_10collective13CollectiveMmaINS1_35MainloopSm100TmaUmmaWarpSpecializedILi32ELi2ELi4ENS5_IJNS4_1CILi2EEESB_NSA_ILi1EEEEEEEENS5_IJNSA_ILi256EEENSA_ILi128EEENSA_ILi32EEEEEEaNS5_IJlSC_lEEEaSJ_NS4_8TiledMMAINS4_8MMA_AtomIJNS4_21SM100_MMA_S8_2x1SM_SSIaaiLi256ELi128ELNS4_4UMMA5MajorE0ELSO_0ELNSN_8SaturateE0EEEEEENS4_6LayoutINS5_IJSC_SC_SC_EEENS5_IJNSA_ILi0EEESU_SU_EEEEENS5_IJNS4_10UnderscoreESX_SX_EEEEENS4_28SM100_TMA_2SM_LOAD_MULTICASTENS4_14ComposedLayoutINS4_7SwizzleILi1ELi4ELi3EEENS4_18smem_ptr_flag_bitsILi8EEENSS_INS5_IJNSA_ILi8EEESH_EEENS5_IJSH_SC_EEEEEEEvNS4_8identityENS4_18SM100_TMA_2SM_LOADES1A_vS1B_EENS_8epilogue10collective18CollectiveEpilogueINS1E_23Sm100TmaWarpSpecializedILi2ELi2ELi64ELb0ELb0EEEJNS5_IJSG_SG_SH_EEENS5_IJNSS_ISG_SC_EENSS_INSA_ILi64EEESC_EEEEEaSJ_aSJ_NS1E_6fusion15FusionCallbacksIS1I_NS1O_17LinearCombinationIaiaiLNS_15FloatRoundStyleE2EEES1J_S1N_JEEENS4_5SM1004TMEM4LOAD26SM100_TMEM_LOAD_32dp32b64xENS4_13SM90_TMA_LOADENS11_INS12_ILi2ELi4ELi3EEES15_NSS_INS5_IJS16_S1L_EEENS5_IJS1L_SC_EEEEEEENS4_39AutoVectorizingCopyWithAssumedAlignmentILi128EEENS4_14SM90_TMA_STOREES23_S25_S25_EEEvvEEEEvNT_6ParamsE)
	.align		4
        /*000c*/ 	.word	index@(__assertfail)
	.align		4
        /*0010*/ 	.word	0x00000000
	.align		4
        /*0014*/ 	.word	0xfffffffe
	.align		4
        /*0018*/ 	.word	0x00000000
	.align		4
        /*001c*/ 	.word	0xfffffffd
	.align		4
        /*0020*/ 	.word	0x00000000
	.align		4
        /*0024*/ 	.word	0xfffffffc


//--------------------- .nv.constant4             --------------------------
	.section	.nv.constant4,"a",@progbits
	.align	8
	.align		8
.nv.constant4:
        /*0000*/ 	.dword	__assertfail
	.align		8
        /*0008*/ 	.dword	__unnamed_1
	.align		8
        /*0010*/ 	.dword	__unnamed_2
	.align		8
        /*0018*/ 	.dword	_ZN39_INTERNAL_499b9aa7_4_k_cu_728563b1_92454cuda3std3__45__cpo5beginE
	.align		8
        /*0020*/ 	.dword	_ZN39_INTERNAL_499b9aa7_4_k_cu_728563b1_92454cuda3std3__45__cpo3endE
	.align		8
        /*0028*/ 	.dword	_ZN39_INTERNAL_499b9aa7_4_k_cu_728563b1_92454cuda3std3__45__cpo6cbeginE
	.align		8
        /*0030*/ 	.dword	_ZN39_INTERNAL_499b9aa7_4_k_cu_728563b1_92454cuda3std3__45__cpo4cendE
	.align		8
        /*0038*/ 	.dword	_ZN39_INTERNAL_499b9aa7_4_k_cu_728563b1_92454cuda3std3__441_GLOBAL__N__499b9aa7_4_k_cu_728563b1_92456ignoreE
	.align		8
        /*0040*/ 	.dword	_ZN39_INTERNAL_499b9aa7_4_k_cu_728563b1_92454cuda3std3__419piecewise_constructE
	.align		8
        /*0048*/ 	.dword	_ZN39_INTERNAL_499b9aa7_4_k_cu_728563b1_92454cuda3std3__48in_placeE
	.align		8
        /*0050*/ 	.dword	_ZN39_INTERNAL_499b9aa7_4_k_cu_728563b1_92454cuda3std6ranges3__45__cpo4swapE
	.align		8
        /*0058*/ 	.dword	_ZN39_INTERNAL_499b9aa7_4_k_cu_728563b1_92454cuda3std6ranges3__45__cpo9iter_moveE
	.align		8
        /*0060*/ 	.dword	_ZN39_INTERNAL_499b9aa7_4_k_cu_728563b1_92454cute7productE
	.align		8
        /*0068*/ 	.dword	_ZN39_INTERNAL_499b9aa7_4_k_cu_728563b1_92454cute1_E
	.align		8
        /*0070*/ 	.dword	$str$25
	.align		8
        /*0078*/ 	.dword	$str$26
	.align		8
        /*0080*/ 	.dword	$str$27
	.align		8
        /*0088*/ 	.dword	$str$28


//--------------------- .text._ZN7cutlass13device_kernelINS_4gemm6kernel13GemmUniversalIN4cute5tupleIJiiiiEEENS1_10collective13CollectiveMmaINS1_35MainloopSm100TmaUmmaWarpSpecializedILi32ELi2ELi4ENS5_IJNS4_1CILi2EEESB_NSA_ILi1EEEEEEEENS5_IJNSA_ILi256EEENSA_ILi128EEENSA_ILi32EEEEEEaNS5_IJlSC_lEEEaSJ_NS4_8TiledMMAINS4_8MMA_AtomIJNS4_21SM100_MMA_S8_2x1SM_SSIaaiLi256ELi128ELNS4_4UMMA5MajorE0ELSO_0ELNSN_8SaturateE0EEEEEENS4_6LayoutINS5_IJSC_SC_SC_EEENS5_IJNSA_ILi0EEESU_SU_EEEEENS5_IJNS4_10UnderscoreESX_SX_EEEEENS4_28SM100_TMA_2SM_LOAD_MULTICASTENS4_14ComposedLayoutINS4_7SwizzleILi1ELi4ELi3EEENS4_18smem_ptr_flag_bitsILi8EEENSS_INS5_IJNSA_ILi8EEESH_EEENS5_IJSH_SC_EEEEEEEvNS4_8identityENS4_18SM100_TMA_2SM_LOADES1A_vS1B_EENS_8epilogue10collective18CollectiveEpilogueINS1E_23Sm100TmaWarpSpecializedILi2ELi2ELi64ELb0ELb0EEEJNS5_IJSG_SG_SH_EEENS5_IJNSS_ISG_SC_EENSS_INSA_ILi64EEESC_EEEEEaSJ_aSJ_NS1E_6fusion15FusionCallbacksIS1I_NS1O_17LinearCombinationIaiaiLNS_15FloatRoundStyleE2EEES1J_S1N_JEEENS4_5SM1004TMEM4LOAD26SM100_TMEM_LOAD_32dp32b64xENS4_13SM90_TMA_LOADENS11_INS12_ILi2ELi4ELi3EEES15_NSS_INS5_IJS16_S1L_EEENS5_IJS1L_SC_EEEEEEENS4_39AutoVectorizingCopyWithAssumedAlignmentILi128EEENS4_14SM90_TMA_STOREES23_S25_S25_EEEvvEEEEvNT_6ParamsE --------------------------
	.section	.text._ZN7cutlass13device_kernelINS_4gemm6kernel13GemmUniversalIN4cute5tupleIJiiiiEEENS1_10collective13CollectiveMmaINS1_35MainloopSm100TmaUmmaWarpSpecializedILi32ELi2ELi4ENS5_IJNS4_1CILi2EEESB_NSA_ILi1EEEEEEEENS5_IJNSA_ILi256EEENSA_ILi128EEENSA_ILi32EEEEEEaNS5_IJlSC_lEEEaSJ_NS4_8TiledMMAINS4_8MMA_AtomIJNS4_21SM100_MMA_S8_2x1SM_SSIaaiLi256ELi128ELNS4_4UMMA5MajorE0ELSO_0ELNSN_8SaturateE0EEEEEENS4_6LayoutINS5_IJSC_SC_SC_EEENS5_IJNSA_ILi0EEESU_SU_EEEEENS5_IJNS4_10UnderscoreESX_SX_EEEEENS4_28SM100_TMA_2SM_LOAD_MULTICASTENS4_14ComposedLayoutINS4_7SwizzleILi1ELi4ELi3EEENS4_18smem_ptr_flag_bitsILi8EEENSS_INS5_IJNSA_ILi8EEESH_EEENS5_IJSH_SC_EEEEEEEvNS4_8identityENS4_18SM100_TMA_2SM_LOADES1A_vS1B_EENS_8epilogue10collective18CollectiveEpilogueINS1E_23Sm100TmaWarpSpecializedILi2ELi2ELi64ELb0ELb0EEEJNS5_IJSG_SG_SH_EEENS5_IJNSS_ISG_SC_EENSS_INSA_ILi64EEESC_EEEEEaSJ_aSJ_NS1E_6fusion15FusionCallbacksIS1I_NS1O_17LinearCombinationIaiaiLNS_15FloatRoundStyleE2EEES1J_S1N_JEEENS4_5SM1004TMEM4LOAD26SM100_TMEM_LOAD_32dp32b64xENS4_13SM90_TMA_LOADENS11_INS12_ILi2ELi4ELi3EEES15_NSS_INS5_IJS16_S1L_EEENS5_IJS1L_SC_EEEEEEENS4_39AutoVectorizingCopyWithAssumedAlignmentILi128EEENS4_14SM90_TMA_STOREES23_S25_S25_EEEvvEEEEvNT_6ParamsE,"ax",@progbits
	.align	128
.text._ZN7cutlass13device_kernelINS_4gemm6kernel13GemmUniversalIN4cute5tupleIJiiiiEEENS1_10collective13CollectiveMmaINS1_35MainloopSm100TmaUmmaWarpSpecializedILi32ELi2ELi4ENS5_IJNS4_1CILi2EEESB_NSA_ILi1EEEEEEEENS5_IJNSA_ILi256EEENSA_ILi128EEENSA_ILi32EEEEEEaNS5_IJlSC_lEEEaSJ_NS4_8TiledMMAINS4_8MMA_AtomIJNS4_21SM100_MMA_S8_2x1SM_SSIaaiLi256ELi128ELNS4_4UMMA5MajorE0ELSO_0ELNSN_8SaturateE0EEEEEENS4_6LayoutINS5_IJSC_SC_SC_EEENS5_IJNSA_ILi0EEESU_SU_EEEEENS5_IJNS4_10UnderscoreESX_SX_EEEEENS4_28SM100_TMA_2SM_LOAD_MULTICASTENS4_14ComposedLayoutINS4_7SwizzleILi1ELi4ELi3EEENS4_18smem_ptr_flag_bitsILi8EEENSS_INS5_IJNSA_ILi8EEESH_EEENS5_IJSH_SC_EEEEEEEvNS4_8identityENS4_18SM100_TMA_2SM_LOADES1A_vS1B_EENS_8epilogue10collective18CollectiveEpilogueINS1E_23Sm100TmaWarpSpecializedILi2ELi2ELi64ELb0ELb0EEEJNS5_IJSG_SG_SH_EEENS5_IJNSS_ISG_SC_EENSS_INSA_ILi64EEESC_EEEEEaSJ_aSJ_NS1E_6fusion15FusionCallbacksIS1I_NS1O_17LinearCombinationIaiaiLNS_15FloatRoundStyleE2EEES1J_S1N_JEEENS4_5SM1004TMEM4LOAD26SM100_TMEM_LOAD_32dp32b64xENS4_13SM90_TMA_LOADENS11_INS12_ILi2ELi4ELi3EEES15_NSS_INS5_IJS16_S1L_EEENS5_IJS1L_SC_EEEEEEENS4_39AutoVectorizingCopyWithAssumedAlignmentILi128EEENS4_14SM90_TMA_STOREES23_S25_S25_EEEvvEEEEvNT_6ParamsE:
        .type           _ZN7cutlass13device_kernelINS_4gemm6kernel13GemmUniversalIN4cute5tupleIJiiiiEEENS1_10collective13CollectiveMmaINS1_35MainloopSm100TmaUmmaWarpSpecializedILi32ELi2ELi4ENS5_IJNS4_1CILi2EEESB_NSA_ILi1EEEEEEEENS5_IJNSA_ILi256EEENSA_ILi128EEENSA_ILi32EEEEEEaNS5_IJlSC_lEEEaSJ_NS4_8TiledMMAINS4_8MMA_AtomIJNS4_21SM100_MMA_S8_2x1SM_SSIaaiLi256ELi128ELNS4_4UMMA5MajorE0ELSO_0ELNSN_8SaturateE0EEEEEENS4_6LayoutINS5_IJSC_SC_SC_EEENS5_IJNSA_ILi0EEESU_SU_EEEEENS5_IJNS4_10UnderscoreESX_SX_EEEEENS4_28SM100_TMA_2SM_LOAD_MULTICASTENS4_14ComposedLayoutINS4_7SwizzleILi1ELi4ELi3EEENS4_18smem_ptr_flag_bitsILi8EEENSS_INS5_IJNSA_ILi8EEESH_EEENS5_IJSH_SC_EEEEEEEvNS4_8identityENS4_18SM100_TMA_2SM_LOADES1A_vS1B_EENS_8epilogue10collective18CollectiveEpilogueINS1E_23Sm100TmaWarpSpecializedILi2ELi2ELi64ELb0ELb0EEEJNS5_IJSG_SG_SH_EEENS5_IJNSS_ISG_SC_EENSS_INSA_ILi64EEESC_EEEEEaSJ_aSJ_NS1E_6fusion15FusionCallbacksIS1I_NS1O_17LinearCombinationIaiaiLNS_15FloatRoundStyleE2EEES1J_S1N_JEEENS4_5SM1004TMEM4LOAD26SM100_TMEM_LOAD_32dp32b64xENS4_13SM90_TMA_LOADENS11_INS12_ILi2ELi4ELi3EEES15_NSS_INS5_IJS16_S1L_EEENS5_IJS1L_SC_EEEEEEENS4_39AutoVectorizingCopyWithAssumedAlignmentILi128EEENS4_14SM90_TMA_STOREES23_S25_S25_EEEvvEEEEvNT_6ParamsE,@function
        .size           _ZN7cutlass13device_kernelINS_4gemm6kernel13GemmUniversalIN4cute5tupleIJiiiiEEENS1_10collective13CollectiveMmaINS1_35MainloopSm100TmaUmmaWarpSpecializedILi32ELi2ELi4ENS5_IJNS4_1CILi2EEESB_NSA_ILi1EEEEEEEENS5_IJNSA_ILi256EEENSA_ILi128EEENSA_ILi32EEEEEEaNS5_IJlSC_lEEEaSJ_NS4_8TiledMMAINS4_8MMA_AtomIJNS4_21SM100_MMA_S8_2x1SM_SSIaaiLi256ELi128ELNS4_4UMMA5MajorE0ELSO_0ELNSN_8SaturateE0EEEEEENS4_6LayoutINS5_IJSC_SC_SC_EEENS5_IJNSA_ILi0EEESU_SU_EEEEENS5_IJNS4_10UnderscoreESX_SX_EEEEENS4_28SM100_TMA_2SM_LOAD_MULTICASTENS4_14ComposedLayoutINS4_7SwizzleILi1ELi4ELi3EEENS4_18smem_ptr_flag_bitsILi8EEENSS_INS5_IJNSA_ILi8EEESH_EEENS5_IJSH_SC_EEEEEEEvNS4_8identityENS4_18SM100_TMA_2SM_LOADES1A_vS1B_EENS_8epilogue10collective18CollectiveEpilogueINS1E_23Sm100TmaWarpSpecializedILi2ELi2ELi64ELb0ELb0EEEJNS5_IJSG_SG_SH_EEENS5_IJNSS_ISG_SC_EENSS_INSA_ILi64EEESC_EEEEEaSJ_aSJ_NS1E_6fusion15FusionCallbacksIS1I_NS1O_17LinearCombinationIaiaiLNS_15FloatRoundStyleE2EEES1J_S1N_JEEENS4_5SM1004TMEM4LOAD26SM100_TMEM_LOAD_32dp32b64xENS4_13SM90_TMA_LOADENS11_INS12_ILi2ELi4ELi3EEES15_NSS_INS5_IJS16_S1L_EEENS5_IJS1L_SC_EEEEEEENS4_39AutoVectorizingCopyWithAssumedAlignmentILi128EEENS4_14SM90_TMA_STOREES23_S25_S25_EEEvvEEEEvNT_6ParamsE,(.L_x_248 - _ZN7cutlass13device_kernelINS_4gemm6kernel13GemmUniversalIN4cute5tupleIJiiiiEEENS1_10collective13CollectiveMmaINS1_35MainloopSm100TmaUmmaWarpSpecializedILi32ELi2ELi4ENS5_IJNS4_1CILi2EEESB_NSA_ILi1EEEEEEEENS5_IJNSA_ILi256EEENSA_ILi128EEENSA_ILi32EEEEEEaNS5_IJlSC_lEEEaSJ_NS4_8TiledMMAINS4_8MMA_AtomIJNS4_21SM100_MMA_S8_2x1SM_SSIaaiLi256ELi128ELNS4_4UMMA5MajorE0ELSO_0ELNSN_8SaturateE0EEEEEENS4_6LayoutINS5_IJSC_SC_SC_EEENS5_IJNSA_ILi0EEESU_SU_EEEEENS5_IJNS4_10UnderscoreESX_SX_EEEEENS4_28SM100_TMA_2SM_LOAD_MULTICASTENS4_14ComposedLayoutINS4_7SwizzleILi1ELi4ELi3EEENS4_18smem_ptr_flag_bitsILi8EEENSS_INS5_IJNSA_ILi8EEESH_EEENS5_IJSH_SC_EEEEEEEvNS4_8identityENS4_18SM100_TMA_2SM_LOADES1A_vS1B_EENS_8epilogue10collective18CollectiveEpilogueINS1E_23Sm100TmaWarpSpecializedILi2ELi2ELi64ELb0ELb0EEEJNS5_IJSG_SG_SH_EEENS5_IJNSS_ISG_SC_EENSS_INSA_ILi64EEESC_EEEEEaSJ_aSJ_NS1E_6fusion15FusionCallbacksIS1I_NS1O_17LinearCombinationIaiaiLNS_15FloatRoundStyleE2EEES1J_S1N_JEEENS4_5SM1004TMEM4LOAD26SM100_TMEM_LOAD_32dp32b64xENS4_13SM90_TMA_LOADENS11_INS12_ILi2ELi4ELi3EEES15_NSS_INS5_IJS16_S1L_EEENS5_IJS1L_SC_EEEEEEENS4_39AutoVectorizingCopyWithAssumedAlignmentILi128EEENS4_14SM90_TMA_STOREES23_S25_S25_EEEvvEEEEvNT_6ParamsE)
        .other          _ZN7cutlass13device_kernelINS_4gemm6kernel13GemmUniversalIN4cute5tupleIJiiiiEEENS1_10collective13CollectiveMmaINS1_35MainloopSm100TmaUmmaWarpSpecializedILi32ELi2ELi4ENS5_IJNS4_1CILi2EEESB_NSA_ILi1EEEEEEEENS5_IJNSA_ILi256EEENSA_ILi128EEENSA_ILi32EEEEEEaNS5_IJlSC_lEEEaSJ_NS4_8TiledMMAINS4_8MMA_AtomIJNS4_21SM100_MMA_S8_2x1SM_SSIaaiLi256ELi128ELNS4_4UMMA5MajorE0ELSO_0ELNSN_8SaturateE0EEEEEENS4_6LayoutINS5_IJSC_SC_SC_EEENS5_IJNSA_ILi0EEESU_SU_EEEEENS5_IJNS4_10UnderscoreESX_SX_EEEEENS4_28SM100_TMA_2SM_LOAD_MULTICASTENS4_14ComposedLayoutINS4_7SwizzleILi1ELi4ELi3EEENS4_18smem_ptr_flag_bitsILi8EEENSS_INS5_IJNSA_ILi8EEESH_EEENS5_IJSH_SC_EEEEEEEvNS4_8identityENS4_18SM100_TMA_2SM_LOADES1A_vS1B_EENS_8epilogue10collective18CollectiveEpilogueINS1E_23Sm100TmaWarpSpecializedILi2ELi2ELi64ELb0ELb0EEEJNS5_IJSG_SG_SH_EEENS5_IJNSS_ISG_SC_EENSS_INSA_ILi64EEESC_EEEEEaSJ_aSJ_NS1E_6fusion15FusionCallbacksIS1I_NS1O_17LinearCombinationIaiaiLNS_15FloatRoundStyleE2EEES1J_S1N_JEEENS4_5SM1004TMEM4LOAD26SM100_TMEM_LOAD_32dp32b64xENS4_13SM90_TMA_LOADENS11_INS12_ILi2ELi4ELi3EEES15_NSS_INS5_IJS16_S1L_EEENS5_IJS1L_SC_EEEEEEENS4_39AutoVectorizingCopyWithAssumedAlignmentILi128EEENS4_14SM90_TMA_STOREES23_S25_S25_EEEvvEEEEvNT_6ParamsE,@"STO_CUDA_ENTRY STV_DEFAULT"
_ZN7cutlass13device_kernelINS_4gemm6kernel13GemmUniversalIN4cute5tupleIJiiiiEEENS1_10collective13CollectiveMmaINS1_35MainloopSm100TmaUmmaWarpSpecializedILi32ELi2ELi4ENS5_IJNS4_1CILi2EEESB_NSA_ILi1EEEEEEEENS5_IJNSA_ILi256EEENSA_ILi128EEENSA_ILi32EEEEEEaNS5_IJlSC_lEEEaSJ_NS4_8TiledMMAINS4_8MMA_AtomIJNS4_21SM100_MMA_S8_2x1SM_SSIaaiLi256ELi128ELNS4_4UMMA5MajorE0ELSO_0ELNSN_8SaturateE0EEEEEENS4_6LayoutINS5_IJSC_SC_SC_EEENS5_IJNSA_ILi0EEESU_SU_EEEEENS5_IJNS4_10UnderscoreESX_SX_EEEEENS4_28SM100_TMA_2SM_LOAD_MULTICASTENS4_14ComposedLayoutINS4_7SwizzleILi1ELi4ELi3EEENS4_18smem_ptr_flag_bitsILi8EEENSS_INS5_IJNSA_ILi8EEESH_EEENS5_IJSH_SC_EEEEEEEvNS4_8identityENS4_18SM100_TMA_2SM_LOADES1A_vS1B_EENS_8epilogue10collective18CollectiveEpilogueINS1E_23Sm100TmaWarpSpecializedILi2ELi2ELi64ELb0ELb0EEEJNS5_IJSG_SG_SH_EEENS5_IJNSS_ISG_SC_EENSS_INSA_ILi64EEESC_EEEEEaSJ_aSJ_NS1E_6fusion15FusionCallbacksIS1I_NS1O_17LinearCombinationIaiaiLNS_15FloatRoundStyleE2EEES1J_S1N_JEEENS4_5SM1004TMEM4LOAD26SM100_TMEM_LOAD_32dp32b64xENS4_13SM90_TMA_LOADENS11_INS12_ILi2ELi4ELi3EEES15_NSS_INS5_IJS16_S1L_EEENS5_IJS1L_SC_EEEEEEENS4_39AutoVectorizingCopyWithAssumedAlignmentILi128EEENS4_14SM90_TMA_STOREES23_S25_S25_EEEvvEEEEvNT_6ParamsE:
[----:B------:R-:W1:Y:S01]  /*0000*/  LDC R1, c[0x0][0x37c] ;  /* 0x0000df00ff017b82 */ /* 0x000e620000000800 */
[----:B------:R-:W2:Y:S01]  /*0010*/  S2R R154, SR_TID.X ;  /* 0x00000000009a7919 */ /* 0x000ea20000002100 */
[----:B------:R-:W3:Y:S06]  /*0020*/  LDCU.64 UR8, c[0x0][0x890] ;  /* 0x00011200ff0877ac */ /* 0x000eec0008000a00 */
[----:B------:R-:W4:Y:S01]  /*0030*/  S2UR UR46, SR_CgaCtaId ;  /* 0x00000000002e79c3 */ /* 0x000f220000008800 */
[----:B------:R-:W-:Y:S02]  /*0040*/  PRMT R140, RZ, 0x7610, R140 ;  /* 0x00007610ff8c7816 */ /* 0x000fe4000000008c */
[----:B------:R-:W-:Y:S01]  /*0050*/  ELECT P1, URZ, PT ;  /* 0x0000000000ff782f */ /* 0x000fe20003820000 */
[----:B---3--:R-:W-:-:S04]  /*0060*/  UISETP.NE.U32.AND UP0, UPT, UR8, URZ, UPT ;  /* 0x000000ff0800728c */ /* 0x008fc8000bf05070 */
[----:B------:R-:W-:Y:S02]  /*0070*/  UISETP.NE.AND.EX UP0, UPT, UR9, URZ, UPT, UP0 ;  /* 0x000000ff0900728c */ /* 0x000fe4000bf05300 */
[----:B----4-:R-:W-:Y:S02]  /*0080*/  ULOP3.LUT UR28, UR46, 0x1, URZ, 0xc0, !UPT ;  /* 0x000000012e1c7892 */ /* 0x010fe4000f8ec0ff */
[----:B------:R-:W-:Y:S01]  /*0090*/  ULOP3.LUT UR29, UR46, 0x1, URZ, 0x3c, !UPT ;  /* 0x000000012e1d7892 */ /* 0x000fe2000f8e3cff */
[----:B--2---:R-:W-:-:S05]  /*00a0*/  SHF.R.U32.HI R141, RZ, 0x5, R154 ;  /* 0x00000005ff8d7819 */ /* 0x004fca000001169a */
[----:B------:R-:W2:Y:S02]  /*00b0*/  SHFL.IDX PT, R0, R141, RZ, 0x1f ;  /* 0x00001fff8d007589 */ /* 0x000ea400000e0000 */
[----:B--2---:R-:W-:Y:S01]  /*00c0*/  R2UR UR18, R0 ;  /* 0x00000000001272ca */ /* 0x004fe200000e0000 */
[----:B-1----:R-:W-:-:S14]  /*00d0*/  BRA.U UP0, `(.L_x_0) ;  /* 0x0000000100307547 */ /* 0x002fdc000b800000 */
[----:B------:R-:W1:Y:S02]  /*00e0*/  LDCU.64 UR4, c[0x0][0x888] ;  /* 0x00011100ff0477ac */ /* 0x000e640008000a00 */
[----:B-1----:R-:W-:-:S04]  /*00f0*/  UISETP.NE.U32.AND UP0, UPT, UR4, URZ, UPT ;  /* 0x000000ff0400728c */ /* 0x002fc8000bf05070 */
[----:B------:R-:W-:-:S09]  /*0100*/  UISETP.NE.AND.EX UP0, UPT, UR5, URZ, UPT, UP0 ;  /* 0x000000ff0500728c */ /* 0x000fd2000bf05300 */
[----:B------:R-:W-:Y:S05]  /*0110*/  BRA.U !UP0, `(.L_x_1) ;  /* 0x0000000108147547 */ /* 0x000fea000b800000 */
[----:B------:R-:W1:Y:S01]  /*0120*/  LDC.64 R72, c[0x0][0x888] ;  /* 0x00022200ff487b82 */ /* 0x000e620000000a00 */
[----:B------:R-:W1:Y:S02]  /*0130*/  LDCU.64 UR4, c[0x0][0x358] ;  /* 0x00006b00ff0477ac */ /* 0x000e640008000a00 */
[----:B-1----:R1:W5:Y:S01]  /*0140*/  LDG.E R72, desc[UR4][R72.64] ;  /* 0x0000000448487981 */ /* 0x002362000c1e1900 */
[----:B------:R-:W-:Y:S01]  /*0150*/  HFMA2 R140, -RZ, RZ, 0, 5.9604644775390625e-08 ;  /* 0x00000001ff8c7431 */ /* 0x000fe200000001ff */
[----:B------:R-:W-:Y:S05]  /*0160*/  BRA `(.L_x_0) ;  /* 0x00000000000c7947 */ /* 0x000fea0003800000 */
.L_x_1:
[----:B------:R-:W1:Y:S01]  /*0170*/  LDCU UR4, c[0x0][0x880] ;  /* 0x00011000ff0477ac */ /* 0x000e620008000800 */
[----:B------:R-:W-:Y:S01]  /*0180*/  HFMA2 R140, -RZ, RZ, 0, 5.9604644775390625e-08 ;  /* 0x00000001ff8c7431 */ /* 0x000fe200000001ff */
[----:B-1----:R-:W-:-:S07]  /*0190*/  MOV R72, UR4 ;  /* 0x0000000400487c02 */ /* 0x002fce0008000f00 */
.L_x_0:
[----:B------:R-:W2:Y:S02]  /*01a0*/  LDCU.64 UR4, c[0x0][0x8b0] ;  /* 0x00011600ff0477ac */ /* 0x000ea40008000a00 */
[----:B--2---:R-:W-:-:S04]  /*01b0*/  UISETP.NE.U32.AND UP0, UPT, UR4, URZ, UPT ;  /* 0x000000ff0400728c */ /* 0x004fc8000bf05070 */
[----:B------:R-:W-:-:S09]  /*01c0*/  UISETP.NE.AND.EX UP0, UPT, UR5, URZ, UPT, UP0 ;  /* 0x000000ff0500728c */ /* 0x000fd2000bf05300 */
[----:B------:R-:W-:Y:S05]  /*01d0*/  BRA.U UP0, `(.L_x_2) ;  /* 0x0000000100287547 */ /* 0x000fea000b800000 */
[----:B------:R-:W2:Y:S02]  /*01e0*/  LDCU.64 UR4, c[0x0][0x8a8] ;  /* 0x00011500ff0477ac */ /* 0x000ea40008000a00 */
[----:B--2---:R-:W-:-:S04]  /*01f0*/  UISETP.NE.U32.AND UP0, UPT, UR4, URZ, UPT ;  /* 0x000000ff0400728c */ /* 0x004fc8000bf05070 */
[----:B------:R-:W-:-:S09]  /*0200*/  UISETP.NE.AND.EX UP0, UPT, UR5, URZ, UPT, UP0 ;  /* 0x000000ff0500728c */ /* 0x000fd2000bf05300 */
[----:B------:R-:W-:Y:S05]  /*0210*/  BRA.U !UP0, `(.L_x_3) ;  /* 0x0000000108107547 */ /* 0x000fea000b800000 */
[----:B------:R-:W2:Y:S01]  /*0220*/  LDC.64 R70, c[0x0][0x8a8] ;  /* 0x00022a00ff467b82 */ /* 0x000ea20000000a00 */
[----:B------:R-:W2:Y:S02]  /*0230*/  LDCU.64 UR4, c[0x0][0x358] ;  /* 0x00006b00ff0477ac */ /* 0x000ea40008000a00 */
[----:B--2---:R2:W5:Y:S01]  /*0240*/  LDG.E R70, desc[UR4][R70.64] ;  /* 0x0000000446467981 */ /* 0x004562000c1e1900 */
[----:B------:R-:W-:Y:S05]  /*0250*/  BRA `(.L_x_2) ;  /* 0x0000000000087947 */ /* 0x000fea0003800000 */
.L_x_3:
[----:B------:R-:W2:Y:S02]  /*0260*/  LDCU UR4, c[0x0][0x8a0] ;  /* 0x00011400ff0477ac */ /* 0x000ea40008000800 */
[----:B--2---:R-:W-:Y:S02]  /*0270*/  MOV R70, UR4 ;  /* 0x0000000400467c02 */ /* 0x004fe40008000f00 */
.L_x_2:
[----:B------:R-:W-:Y:S01]  /*0280*/  IMAD.U32 R0, RZ, RZ, UR18 ;  /* 0x00000012ff007e24 */ /* 0x000fe2000f8e00ff */
[----:B------:R-:W-:Y:S04]  /*0290*/  BSSY.RECONVERGENT B0, `(.L_x_4) ;  /* 0x000000c000007945 */ /* 0x000fe80003800200 */
[C---:B------:R-:W-:Y:S02]  /*02a0*/  ISETP.NE.OR P2, PT, R0.reuse, 0x1, !P1 ;  /* 0x000000010000780c */ /* 0x040fe40004f45670 */
[----:B------:R-:W-:-:S11]  /*02b0*/  ISETP.NE.OR P0, PT, R0, 0x3, !P1 ;  /* 0x000000030000780c */ /* 0x000fd60004f05670 */
[----:B------:R-:W-:Y:S05]  /*02c0*/  @P2 BRA `(.L_x_5) ;  /* 0x0000000000202947 */ /* 0x000fea0003800000 */
[----:B------:R-:W3:Y:S02]  /*02d0*/  LDCU.64 UR4, c[0x0][0x348] ;  /* 0x00006900ff0477ac */ /* 0x000ee40008000a00 */
[----:B---3--:R-:W-:Y:S02]  /*02e0*/  UIADD3 UR6, UP1, UPT, UR4, 0x80, URZ ;  /* 0x0000008004067890 */ /* 0x008fe4000ff3e0ff */
[----:B------:R-:W-:Y:S02]  /*02f0*/  UIADD3 UR4, UP0, UPT, UR4, 0x180, URZ ;  /* 0x0000018004047890 */ /* 0x000fe4000ff1e0ff */
[----:B------:R-:W-:Y:S02]  /*0300*/  UIADD3.X UR7, UPT, UPT, URZ, UR5, URZ, UP1, !UPT ;  /* 0x00000005ff077290 */ /* 0x000fe40008ffe4ff */
[----:B------:R-:W-:-:S07]  /*0310*/  UIADD3.X UR5, UPT, UPT, URZ, UR5, URZ, UP0, !UPT ;  /* 0x00000005ff057290 */ /* 0x000fce00087fe4ff */
[----:B------:R3:W-:Y:S02]  /*0320*/  UTMACCTL.PF [UR6] ;  /* 0x00000000060079b9 */ /* 0x0007e40008040000 */
[----:B------:R3:W-:Y:S02]  /*0330*/  UTMACCTL.PF [UR4] ;  /* 0x00000000040079b9 */ /* 0x0007e40008040000 */
[----:B---3--:R-:W-:Y:S01]  /*0340*/  NOP ;  /* 0x0000000000007918 */ /* 0x008fe20000000000 */
.L_x_5:
[----:B------:R-:W-:Y:S05]  /*0350*/  BSYNC.RECONVERGENT B0 ;  /* 0x0000000000007941 */ /* 0x000fea0003800200 */
.L_x_4:
[----:B------:R-:W-:Y:S04]  /*0360*/  BSSY.RECONVERGENT B0, `(.L_x_6) ;  /* 0x000000a000007945 */ /* 0x000fe80003800200 */
        /* <DEDUP_REMOVED lines=9> */
.L_x_7:
[----:B------:R-:W-:Y:S05]  /*0400*/  BSYNC.RECONVERGENT B0 ;  /* 0x0000000000007941 */ /* 0x000fea0003800200 */
.L_x_6:
[----:B------:R-:W3:Y:S01]  /*0410*/  LDCU.64 UR4, c[0x0][0x888] ;  /* 0x00011100ff0477ac */ /* 0x000ee20008000a00 */
[----:B------:R-:W-:Y:S02]  /*0420*/  UISETP.EQ.U32.AND UP1, UPT, UR8, URZ, UPT ;  /* 0x000000ff0800728c */ /* 0x000fe4000bf22070 */
[----:B------:R-:W-:Y:S02]  /*0430*/  UPLOP3.LUT UP3, UPT, UPT, UPT, UPT, 0x80, 0x8 ;  /* 0x000000000008789c */ /* 0x000fe40003f6f070 */
[----:B---3--:R-:W-:-:S04]  /*0440*/  UISETP.NE.U32.AND UP0, UPT, UR4, URZ, UPT ;  /* 0x000000ff0400728c */ /* 0x008fc8000bf05070 */
[----:B------:R-:W-:-:S04]  /*0450*/  UISETP.NE.AND.EX UP0, UPT, UR5, URZ, UPT, UP0 ;  /* 0x000000ff0500728c */ /* 0x000fc8000bf05300 */
[----:B------:R-:W-:-:S04]  /*0460*/  UISETP.EQ.OR.EX UP2, UPT, UR9, URZ, !UP0, UP1 ;  /* 0x000000ff0900728c */ /* 0x000fc8000c742710 */
[----:B------:R-:W-:-:S06]  /*0470*/  UP2UR UR4, UPR, URZ, 0x4 ;  /* 0x00000004ff047883 */ /* 0x000fcc0008000000 */
[----:B------:R-:W-:Y:S01]  /*0480*/  MOV R143, UR4 ;  /* 0x00000004008f7c02 */ /* 0x000fe20008000f00 */
[----:B------:R-:W-:Y:S06]  /*0490*/  BRA.U !UP2, `(.L_x_8) ;  /* 0x000000010a207547 */ /* 0x000fec000b800000 */
[----:B-----5:R-:W-:Y:S01]  /*04a0*/  R2UR UR5, R72 ;  /* 0x00000000480572ca */ /* 0x020fe200000e0000 */
[----:B------:R-:W-:Y:S02]  /*04b0*/  UISETP.NE.U32.AND UP1, UPT, UR8, URZ, UPT ;  /* 0x000000ff0800728c */ /* 0x000fe4000bf25070 */
[----:B------:R-:W-:Y:S02]  /*04c0*/  USEL UR4, URZ, 0xffffffff, UP0 ;  /* 0xffffffffff047887 */ /* 0x000fe40008000000 */
[----:B------:R-:W-:-:S08]  /*04d0*/  UISETP.NE.AND.EX UP1, UPT, UR9, URZ, UPT, UP1 ;  /* 0x000000ff0900728c */ /* 0x000fd0000bf25310 */
[----:B------:R-:W-:-:S04]  /*04e0*/  UISETP.NE.AND UP0, UPT, UR5, URZ, UPT ;  /* 0x000000ff0500728c */ /* 0x000fc8000bf05270 */
[----:B------:R-:W-:-:S04]  /*04f0*/  @!UP1 USEL UR4, URZ, 0xffffffff, UP0 ;  /* 0xffffffffff049887 */ /* 0x000fc80008000000 */
[----:B------:R-:W-:-:S04]  /*0500*/  ULOP3.LUT UR4, UR4, 0x1, URZ, 0xc0, !UPT ;  /* 0x0000000104047892 */ /* 0x000fc8000f8ec0ff */
[----:B------:R-:W-:-:S11]  /*0510*/  UISETP.NE.U32.AND UP3, UPT, UR4, 0x1, UPT ;  /* 0x000000010400788c */ /* 0x000fd6000bf65070 */
.L_x_8:
[----:B------:R-:W3:Y:S01]  /*0520*/  SHFL.IDX PT, R0, R141, RZ, 0x1f ;  /* 0x00001fff8d007589 */ /* 0x000ee200000e0000 */
[----:B------:R-:W-:-:S04]  /*0530*/  UISETP.NE.AND UP0, UPT, UR18, 0x2, UPT ;  /* 0x000000021200788c */ /* 0x000fc8000bf05270 */
[----:B------:R-:W-:Y:S02]  /*0540*/  UISETP.EQ.AND UP1, UPT, UR28, URZ, !UP0 ;  /* 0x000000ff1c00728c */ /* 0x000fe4000c722270 */
[----:B------:R-:W-:-:S04]  /*0550*/  USEL UR37, URZ, 0x1, UP0 ;  /* 0x00000001ff257887 */ /* 0x000fc80008000000 */
[----:B------:R-:W-:Y:S02]  /*0560*/  PLOP3.LUT P3, PT, P1, PT, UP1, 0x80, 0x8 ;  /* 0x000000000008781c */ /* 0x000fe40000f6f018 */
[----:B---3--:R-:W-:-:S13]  /*0570*/  ISETP.NE.AND P0, PT, R0, RZ, PT ;  /* 0x000000ff0000720c */ /* 0x008fda0003f05270 */
[----:B------:R-:W-:Y:S05]  /*0580*/  @P0 BRA `(.L_x_9) ;  /* 0x0000000400400947 */ /* 0x000fea0003800000 */
[----:B------:R-:W-:Y:S01]  /*0590*/  ELECT P0, URZ, PT ;  /* 0x0000000000ff782f */ /* 0x000fe20003800000 */
[----:B------:R-:W-:-:S12]  /*05a0*/  BSSY.RECONVERGENT B0, `(.L_x_9) ;  /* 0x000004e000007945 */ /* 0x000fd80003800200 */
[----:B------:R-:W-:Y:S05]  /*05b0*/  @!P0 BRA `(.L_x_10) ;  /* 0x0000000400308947 */ /* 0x000fea0003800000 */
[----:B------:R-:W-:Y:S01]  /*05c0*/  UMOV UR4, 0x400 ;  /* 0x0000040000047882 */ /* 0x000fe20000000000 */
[----:B------:R-:W-:Y:S01]  /*05d0*/  UMOV UR8, 0x1 ;  /* 0x0000000100087882 */ /* 0x000fe20000000000 */
[----:B------:R-:W-:Y:S01]  /*05e0*/  UMOV UR6, 0x2 ;  /* 0x0000000200067882 */ /* 0x000fe20000000000 */
[----:B------:R-:W-:Y:S02]  /*05f0*/  ULEA UR4, UR46, UR4, 0x18 ;  /* 0x000000042e047291 */ /* 0x000fe4000f8ec0ff */
[----:B------:R-:W-:-:S04]  /*0600*/  UIADD3 UR8, UPT, UPT, -UR8, 0x100000, URZ ;  /* 0x0010000008087890 */ /* 0x000fc8000fffe1ff */
[----:B------:R-:W-:Y:S02]  /*0610*/  USHF.L.U32 UR9, UR8, 0xb, URZ ;  /* 0x0000000b08097899 */ /* 0x000fe400080006ff */
[----:B------:R-:W-:Y:S02]  /*0620*/  USHF.L.U32 UR8, UR8, 0x1, URZ ;  /* 0x0000000108087899 */ /* 0x000fe400080006ff */
[----:B------:R-:W-:-:S04]  /*0630*/  UIADD3 UR6, UPT, UPT, -UR6, 0x100000, URZ ;  /* 0x0010000006067890 */ /* 0x000fc8000fffe1ff */
[----:B------:R-:W-:Y:S02]  /*0640*/  USHF.L.U32 UR7, UR6, 0xb, URZ ;  /* 0x0000000b06077899 */ /* 0x000fe400080006ff */
[----:B------:R-:W-:Y:S01]  /*0650*/  USHF.L.U32 UR6, UR6, 0x1, URZ ;  /* 0x0000000106067899 */ /* 0x000fe200080006ff */
[----:B------:R-:W3:Y:S03]  /*0660*/  FENCE.VIEW.ASYNC.S ;  /* 0x00000000000073c6 */ /* 0x000ee60000000000 */
[----:B---3--:R3:W4:Y:S08]  /*0670*/  SYNCS.EXCH.64 URZ, [UR4], UR8 ;  /* 0x0000000804ff75b2 */ /* 0x0087300008000100 */
[----:B------:R3:W1:Y:S01]  /*0680*/  SYNCS.EXCH.64 URZ, [UR4+0x100], UR6 ;  /* 0x0001000604ff75b2 */ /* 0x0006620008000100 */
        /* <DEDUP_REMOVED lines=61> */
[----:B------:R3:W1:Y:S02]  /*0a60*/  SYNCS.EXCH.64 URZ, [UR4+0x1f8], UR6 ;  /* 0x0001f80604ff75b2 */ /* 0x0006640008000100 */
[----:B---34-:R-:W-:Y:S01]  /*0a70*/  NOP ;  /* 0x0000000000007918 */ /* 0x018fe20000000000 */
.L_x_10:
[----:B------:R-:W-:Y:S05]  /*0a80*/  BSYNC.RECONVERGENT B0 ;  /* 0x0000000000007941 */ /* 0x000fea0003800200 */
.L_x_9:
[----:B------:R-:W3:Y:S01]  /*0a90*/  SHFL.IDX PT, R0, R141, RZ, 0x1f ;  /* 0x00001fff8d007589 */ /* 0x000ee200000e0000 */
[----:B------:R-:W-:Y:S01]  /*0aa0*/  NOP ;  /* 0x0000000000007918 */ /* 0x000fe20000000000 */
[----:B---3--:R-:W-:-:S13]  /*0ab0*/  ISETP.NE.AND P0, PT, R0, 0x1, PT ;  /* 0x000000010000780c */ /* 0x008fda0003f05270 */
[----:B------:R-:W-:Y:S05]  /*0ac0*/  @P0 BRA `(.L_x_11) ;  /* 0x0000000000440947 */ /* 0x000fea0003800000 */
        /* <DEDUP_REMOVED lines=10> */
[----:B------:R-:W-:Y:S01]  /*0b70*/  ELECT P0, URZ, PT ;  /* 0x0000000000ff782f */ /* 0x000fe20003800000 */
[----:B------:R-:W3:Y:S02]  /*0b80*/  FENCE.VIEW.ASYNC.S ;  /* 0x00000000000073c6 */ /* 0x000ee40000000000 */
[----:B---3--:R3:W4:Y:S08]  /*0b90*/  SYNCS.EXCH.64 URZ, [UR4+0x200], UR8 ;  /* 0x0002000804ff75b2 */ /* 0x0087300008000100 */
[----:B------:R3:W1:Y:S01]  /*0ba0*/  SYNCS.EXCH.64 URZ, [UR4+0x210], UR6 ;  /* 0x0002100604ff75b2 */ /* 0x0006620008000100 */
[----:B------:R3:W1:Y:S01]  /*0bb0*/  SYNCS.EXCH.64 URZ, [UR4+0x208], UR8 ;  /* 0x0002080804ff75b2 */ /* 0x0006620008000100 */
[----:B------:R3:W1:Y:S01]  /*0bc0*/  SYNCS.EXCH.64 URZ, [UR4+0x218], UR6 ;  /* 0x0002180604ff75b2 */ /* 0x0006620008000100 */
[----:B------:R-:W-:Y:S01]  /*0bd0*/  NOP ;  /* 0x0000000000007918 */ /* 0x000fe20000000000 */
.L_x_11:
[----:B------:R-:W2:Y:S01]  /*0be0*/  SHFL.IDX PT, R0, R141, RZ, 0x1f ;  /* 0x00001fff8d007589 */ /* 0x000ea200000e0000 */
[----:B------:R-:W-:Y:S01]  /*0bf0*/  NOP ;  /* 0x0000000000007918 */ /* 0x000fe20000000000 */
[----:B--2---:R-:W-:-:S13]  /*0c00*/  ISETP.NE.AND P0, PT, R0, 0x3, PT ;  /* 0x000000030000780c */ /* 0x004fda0003f05270 */
[----:B------:R-:W-:Y:S05]  /*0c10*/  @P0 BRA `(.L_x_12) ;  /* 0x00000000002c0947 */ /* 0x000fea0003800000 */
[----:B---3--:R-:W-:Y:S01]  /*0c20*/  UMOV UR6, 0x400 ;  /* 0x0000040000067882 */ /* 0x008fe20000000000 */
[----:B------:R-:W-:Y:S01]  /*0c30*/  UMOV UR4, 0x20 ;  /* 0x0000002000047882 */ /* 0x000fe20000000000 */
[----:B------:R-:W-:Y:S02]  /*0c40*/  ULEA UR6, UR46, UR6, 0x18 ;  /* 0x000000062e067291 */ /* 0x000fe4000f8ec0ff */
[----:B------:R-:W-:-:S04]  /*0c50*/  UIADD3 UR4, UPT, UPT, -UR4, 0x100000, URZ ;  /* 0x0010000004047890 */ /* 0x000fc8000fffe1ff */
[----:B------:R-:W-:Y:S02]  /*0c60*/  USHF.L.U32 UR5, UR4, 0xb, URZ ;  /* 0x0000000b04057899 */ /* 0x000fe400080006ff */
[----:B------:R-:W-:Y:S01]  /*0c70*/  USHF.L.U32 UR4, UR4, 0x1, URZ ;  /* 0x0000000104047899 */ /* 0x000fe200080006ff */
[----:B------:R-:W-:Y:S01]  /*0c80*/  ELECT P0, URZ, PT ;  /* 0x0000000000ff782f */ /* 0x000fe20003800000 */
[----:B------:R-:W2:Y:S10]  /*0c90*/  FENCE.VIEW.ASYNC.S ;  /* 0x00000000000073c6 */ /* 0x000eb40000000000 */
[----:B--2---:R2:W3:Y:S01]  /*0ca0*/  SYNCS.EXCH.64 URZ, [UR6+0x220], UR4 ;  /* 0x0002200406ff75b2 */ /* 0x0044e20008000100 */
[----:B------:R2:W1:Y:S01]  /*0cb0*/  SYNCS.EXCH.64 URZ, [UR6+0x228], UR4 ;  /* 0x0002280406ff75b2 */ /* 0x0004620008000100 */
[----:B------:R-:W-:Y:S01]  /*0cc0*/  NOP ;  /* 0x0000000000007918 */ /* 0x000fe20000000000 */
.L_x_12:
[----:B------:R-:W4:Y:S01]  /*0cd0*/  SHFL.IDX PT, R0, R141, RZ, 0x1f ;  /* 0x00001fff8d007589 */ /* 0x000f2200000e0000 */
[----:B------:R-:W-:Y:S01]  /*0ce0*/  NOP ;  /* 0x0000000000007918 */ /* 0x000fe20000000000 */
[----:B----4-:R-:W-:-:S13]  /*0cf0*/  ISETP.NE.AND P0, PT, R0, 0x4, PT ;  /* 0x000000040000780c */ /* 0x010fda0003f05270 */
[----:B------:R-:W-:Y:S05]  /*0d00*/  @P0 BRA `(.L_x_13) ;  /* 0x0000000000480947 */ /* 0x000fea0003800000 */
[----:B--23--:R-:W-:Y:S01]  /*0d10*/  UMOV UR4, 0x3a0 ;  /* 0x000003a000047882 */ /* 0x00cfe20000000000 */
[----:B------:R-:W-:Y:S01]  /*0d20*/  UMOV UR6, 0x400 ;  /* 0x0000040000067882 */ /* 0x000fe20000000000 */
[----:B------:R-:W-:Y:S01]  /*0d30*/  USEL UR4, UR4, 0x320, UP3 ;  /* 0x0000032004047887 */ /* 0x000fe20009800000 */
        /* <DEDUP_REMOVED lines=9> */
[----:B------:R-:W2:Y:S02]  /*0dd0*/  FENCE.VIEW.ASYNC.S ;  /* 0x00000000000073c6 */ /* 0x000ea40000000000 */
[----:B--2---:R4:W2:Y:S08]  /*0de0*/  SYNCS.EXCH.64 URZ, [UR6+0x230], UR8 ;  /* 0x0002300806ff75b2 */ /* 0x0048b00008000100 */
[----:B------:R4:W3:Y:S01]  /*0df0*/  SYNCS.EXCH.64 URZ, [UR6+0x240], UR4 ;  /* 0x0002400406ff75b2 */ /* 0x0008e20008000100 */
[----:B------:R4:W1:Y:S01]  /*0e00*/  SYNCS.EXCH.64 URZ, [UR6+0x238], UR8 ;  /* 0x0002380806ff75b2 */ /* 0x0008620008000100 */
[----:B------:R4:W1:Y:S02]  /*0e10*/  SYNCS.EXCH.64 URZ, [UR6+0x248], UR4 ;  /* 0x0002480406ff75b2 */ /* 0x0008640008000100 */
[----:B----4-:R-:W-:Y:S01]  /*0e20*/  NOP ;  /* 0x0000000000007918 */ /* 0x010fe20000000000 */
.L_x_13:
[----:B------:R-:W4:Y:S01]  /*0e30*/  SHFL.IDX PT, R0, R141, RZ, 0x1f ;  /* 0x00001fff8d007589 */ /* 0x000f2200000e0000 */
[----:B------:R-:W-:Y:S01]  /*0e40*/  NOP ;  /* 0x0000000000007918 */ /* 0x000fe20000000000 */
[----:B----4-:R-:W-:-:S13]  /*0e50*/  ISETP.NE.AND P0, PT, R0, 0x5, PT ;  /* 0x000000050000780c */ /* 0x010fda0003f05270 */
[----:B------:R-:W-:Y:S05]  /*0e60*/  @P0 BRA `(.L_x_14) ;  /* 0x0000000000540947 */ /* 0x000fea0003800000 */
[----:B--23--:R-:W-:Y:S01]  /*0e70*/  UMOV UR4, 0x400 ;  /* 0x0000040000047882 */ /* 0x00cfe20000000000 */
        /* <DEDUP_REMOVED lines=14> */
[----:B------:R4:W1:Y:S01]  /*0f60*/  SYNCS.EXCH.64 URZ, [UR4+0x278], UR8 ;  /* 0x0002780804ff75b2 */ /* 0x0008620008000100 */
[----:B------:R4:W1:Y:S01]  /*0f70*/  SYNCS.EXCH.64 URZ, [UR4+0x260], UR6 ;  /* 0x0002600604ff75b2 */ /* 0x0008620008000100 */
[----:B------:R4:W1:Y:S01]  /*0f80*/  SYNCS.EXCH.64 URZ, [UR4+0x280], UR8 ;  /* 0x0002800804ff75b2 */ /* 0x0008620008000100 */
[----:B------:R4:W1:Y:S01]  /*0f90*/  SYNCS.EXCH.64 URZ, [UR4+0x268], UR6 ;  /* 0x0002680604ff75b2 */ /* 0x0008620008000100 */
[----:B------:R4:W1:Y:S02]  /*0fa0*/  SYNCS.EXCH.64 URZ, [UR4+0x288], UR8 ;  /* 0x0002880804ff75b2 */ /* 0x0008640008000100 */
[----:B----4-:R-:W-:Y:S01]  /*0fb0*/  NOP ;  /* 0x0000000000007918 */ /* 0x010fe20000000000 */
.L_x_14:
[----:B------:R-:W4:Y:S01]  /*0fc0*/  SHFL.IDX PT, R0, R141, RZ, 0x1f ;  /* 0x00001fff8d007589 */ /* 0x000f2200000e0000 */
[----:B------:R-:W-:Y:S01]  /*0fd0*/  ISETP.NE.OR P1, PT, RZ, UR18, !P1 ;  /* 0x00000012ff007c0c */ /* 0x000fe2000cf25670 */
[----:B------:R-:W-:Y:S01]  /*0fe0*/  NOP ;  /* 0x0000000000007918 */ /* 0x000fe20000000000 */
[----:B----4-:R-:W-:-:S13]  /*0ff0*/  ISETP.NE.AND P0, PT, R0, 0x3, PT ;  /* 0x000000030000780c */ /* 0x010fda0003f05270 */
[----:B------:R-:W-:Y:S05]  /*1000*/  @P0 BRA `(.L_x_15) ;  /* 0x0000000000340947 */ /* 0x000fea0003800000 */
[----:B--23--:R-:W-:Y:S01]  /*1010*/  UMOV UR4, 0x400 ;  /* 0x0000040000047882 */ /* 0x00cfe20000000000 */
[----:B------:R-:W-:Y:S01]  /*1020*/  UMOV UR6, 0x20 ;  /* 0x0000002000067882 */ /* 0x000fe20000000000 */
[----:B------:R-:W-:Y:S02]  /*1030*/  ULEA UR4, UR46, UR4, 0x18 ;  /* 0x000000042e047291 */ /* 0x000fe4000f8ec0ff */
[----:B------:R-:W-:-:S04]  /*1040*/  UIADD3 UR6, UPT, UPT, -UR6, 0x100000, URZ ;  /* 0x0010000006067890 */ /* 0x000fc8000fffe1ff */
[----:B------:R-:W-:Y:S02]  /*1050*/  USHF.L.U32 UR7, UR6, 0xb, URZ ;  /* 0x0000000b06077899 */ /* 0x000fe400080006ff */
[----:B------:R-:W-:Y:S01]  /*1060*/  USHF.L.U32 UR6, UR6, 0x1, URZ ;  /* 0x0000000106067899 */ /* 0x000fe200080006ff */
[----:B------:R-:W-:Y:S01]  /*1070*/  ELECT P0, URZ, PT ;  /* 0x0000000000ff782f */ /* 0x000fe20003800000 */
[----:B------:R-:W2:Y:S10]  /*1080*/  FENCE.VIEW.ASYNC.S ;  /* 0x00000000000073c6 */ /* 0x000eb40000000000 */
[----:B--2---:R4:W2:Y:S01]  /*1090*/  SYNCS.EXCH.64 URZ, [UR4+0x290], UR6 ;  /* 0x0002900604ff75b2 */ /* 0x0048a20008000100 */
[----:B------:R4:W3:Y:S01]  /*10a0*/  SYNCS.EXCH.64 URZ, [UR4+0x2a0], UR6 ;  /* 0x0002a00604ff75b2 */ /* 0x0008e20008000100 */
[----:B------:R4:W1:Y:S01]  /*10b0*/  SYNCS.EXCH.64 URZ, [UR4+0x298], UR6 ;  /* 0x0002980604ff75b2 */ /* 0x0008620008000100 */
[----:B------:R4:W1:Y:S02]  /*10c0*/  SYNCS.EXCH.64 URZ, [UR4+0x2a8], UR6 ;  /* 0x0002a80604ff75b2 */ /* 0x0008640008000100 */
[----:B----4-:R-:W-:Y:S01]  /*10d0*/  NOP ;  /* 0x0000000000007918 */ /* 0x010fe20000000000 */
.L_x_15:
[----:B------:R-:W-:Y:S01]  /*10e0*/  VOTEU.ALL UP0, P1 ;  /* 0x0000000000ff7886 */ /* 0x000fe20000800000 */
[----:B--23--:R-:W-:Y:S01]  /*10f0*/  UMOV UR4, 0x20 ;  /* 0x0000002000047882 */ /* 0x00cfe20000000000 */
[----:B------:R-:W2:Y:S01]  /*1100*/  LDCU UR7, c[0x0][0x36c] ;  /* 0x00006d80ff0777ac */ /* 0x000ea20008000800 */
[----:B------:R-:W-:Y:S01]  /*1110*/  NOP ;  /* 0x0000000000007918 */ /* 0x000fe20000000000 */
[----:B------:R-:W-:Y:S01]  /*1120*/  LOP3.LUT R0, R154, 0x1f, RZ, 0xc0, !PT ;  /* 0x0000001f9a007812 */ /* 0x000fe200078ec0ff */
[----:B------:R-:W-:Y:S01]  /*1130*/  @!UP0 UMOV UR6, 0x400 ;  /* 0x0000040000068882 */ /* 0x000fe20000000000 */
[----:B------:R-:W-:-:S04]  /*1140*/  @!UP0 UIADD3 UR4, UPT, UPT, -UR4, 0x100000, URZ ;  /* 0x0010000004048890 */ /* 0x000fc8000fffe1ff */
[----:B------:R-:W-:Y:S02]  /*1150*/  @!UP0 USHF.L.U32 UR5, UR4, 0xb, URZ ;  /* 0x0000000b04058899 */ /* 0x000fe400080006ff */
[----:B------:R-:W-:Y:S02]  /*1160*/  @!UP0 USHF.L.U32 UR4, UR4, 0x1, URZ ;  /* 0x0000000104048899 */ /* 0x000fe400080006ff */
[----:B------:R-:W-:Y:S01]  /*1170*/  @!UP0 ULEA UR6, UR46, UR6, 0x18 ;  /* 0x000000062e068291 */ /* 0x000fe2000f8ec0ff */
[----:B------:R-:W-:Y:S01]  /*1180*/  VOTEU.ALL UP0, P1 ;  /* 0x0000000000ff7886 */ /* 0x000fe20000800000 */
[----:B------:R-:W-:Y:S02]  /*1190*/  UISETP.NE.AND UP4, UPT, UR18, URZ, UPT ;  /* 0x000000ff1200728c */ /* 0x000fe4000bf85270 */
[----:B--2---:R-:W-:Y:S01]  /*11a0*/  UISETP.EQ.U32.AND UP5, UPT, UR7, 0x1, UPT ;  /* 0x000000010700788c */ /* 0x004fe2000bfa2070 */
[----:B------:R-:W2:Y:S07]  /*11b0*/  FENCE.VIEW.ASYNC.S ;  /* 0x00000000000073c6 */ /* 0x000eae0000000000 */
[----:B--2---:R2:W3:Y:S01]  /*11c0*/  @!UP0 SYNCS.EXCH.64 URZ, [UR6+0x2b0], UR4 ;  /* 0x0002b00406ff85b2 */ /* 0x0044e20008000100 */
[----:B------:R-:W-:Y:S05]  /*11d0*/  BRA.U !UP5, `(.L_x_16) ;  /* 0x000000010d087547 */ /* 0x000fea000b800000 */
[----:B-1-3--:R-:W-:Y:S01]  /*11e0*/  UCGABAR_ARV ;  /* 0x00000000000079c7 */ /* 0x00afe20008000000 */
[----:B------:R-:W-:Y:S05]  /*11f0*/  BRA `(.L_x_17) ;  /* 0x0000000000047947 */ /* 0x000fea0003800000 */
.L_x_16:
[----:B-1-3--:R-:W-:Y:S01]  /*1200*/  NOP ;  /* 0x0000000000007918 */ /* 0x00afe20000000000 */
.L_x_17:
[----:B------:R-:W1:Y:S01]  /*1210*/  S2UR UR23, SR_CTAID.X ;  /* 0x00000000001779c3 */ /* 0x000e620000002500 */
[----:B------:R-:W-:-:S05]  /*1220*/  CS2R.32 R142, SR_CgaSize ;  /* 0x00000000008e7805 */ /* 0x000fca0000008a00 */
[----:B------:R-:W-:-:S05]  /*1230*/  IMAD R142, R142, -0xa0, RZ ;  /* 0xffffff608e8e7824 */ /* 0x000fca00078e02ff */
[----:B--2---:R-:W-:-:S14]  /*1240*/  R2UR UR5, R142 ;  /* 0x000000008e0572ca */ /* 0x004fdc00000e0000 */
[----:B------:R-:W2:Y:S01]  /*1250*/  LDCU UR5, c[0x0][UR5+0x2b0] ;  /* 0x00005600050577ac */ /* 0x000ea20008000800 */
[----:B------:R-:W-:-:S05]  /*1260*/  CS2R.32 R142, SR_CgaSize ;  /* 0x00000000008e7805 */ /* 0x000fca0000008a00 */
[----:B------:R-:W-:-:S05]  /*1270*/  IMAD R142, R142, -0xa0, RZ ;  /* 0xffffff608e8e7824 */ /* 0x000fca00078e02ff */
[----:B------:R-:W-:-:S14]  /*1280*/  R2UR UR4, R142 ;  /* 0x000000008e0472ca */ /* 0x000fdc00000e0000 */
[----:B------:R-:W3:Y:S01]  /*1290*/  LDCU UR4, c[0x0][UR4+0x2b4] ;  /* 0x00005680040477ac */ /* 0x000ee20008000800 */
[----:B------:R-:W4:Y:S01]  /*12a0*/  S2UR UR7, SR_CTAID.Y ;  /* 0x00000000000779c3 */ /* 0x000f220000002600 */
[----:B------:R-:W-:-:S05]  /*12b0*/  CS2R.32 R142, SR_CgaSize ;  /* 0x00000000008e7805 */ /* 0x000fca0000008a00 */
[----:B------:R-:W-:-:S05]  /*12c0*/  IMAD R142, R142, -0xa0, RZ ;  /* 0xffffff608e8e7824 */ /* 0x000fca00078e02ff */
[----:B------:R-:W-:-:S14]  /*12d0*/  R2UR UR8, R142 ;  /* 0x000000008e0872ca */ /* 0x000fdc00000e0000 */
[----:B------:R-:W3:Y:S01]  /*12e0*/  LDCU UR8, c[0x0][UR8+0x2a0] ;  /* 0x00005400080877ac */ /* 0x000ee20008000800 */
[----:B------:R-:W-:Y:S01]  /*12f0*/  UISETP.GT.U32.AND UP0, UPT, UR28, 0xffff, UPT ;  /* 0x0000ffff1c00788c */ /* 0x000fe2000bf04070 */
[----:B------:R-:W3:Y:S01]  /*1300*/  LDCU UR19, c[0x0][0xb24] ;  /* 0x00016480ff1377ac */ /* 0x000ee20008000800 */
[----:B------:R-:W1:Y:S01]  /*1310*/  S2UR UR36, SR_CTAID.Z ;  /* 0x00000000002479c3 */ /* 0x000e620000002700 */
[----:B------:R-:W-:-:S05]  /*1320*/  CS2R.32 R142, SR_CgaSize ;  /* 0x00000000008e7805 */ /* 0x000fca0000008a00 */
[----:B------:R-:W-:-:S05]  /*1330*/  IMAD R142, R142, -0xa0, RZ ;  /* 0xffffff608e8e7824 */ /* 0x000fca00078e02ff */
[----:B------:R-:W-:-:S14]  /*1340*/  R2UR UR63, R142 ;  /* 0x000000008e3f72ca */ /* 0x000fdc00000e0000 */
[----:B------:R-:W3:Y:S01]  /*1350*/  LDCU UR63, c[0x0][UR63+0x2a4] ;  /* 0x000054803f3f77ac */ /* 0x000ee20008000800 */
[----:B------:R-:W-:Y:S01]  /*1360*/  USHF.L.U32 UR22, UR46, 0xa, URZ ;  /* 0x0000000a2e167899 */ /* 0x000fe200080006ff */
[----:B-1----:R-:W-:Y:S01]  /*1370*/  I2FP.F32.U32 R3, UR23 ;  /* 0x0000001700037c45 */ /* 0x002fe20008201000 */
[----:B------:R-:W-:Y:S01]  /*1380*/  UMOV UR32, 0x5 ;  /* 0x0000000500207882 */ /* 0x000fe20000000000 */
[----:B------:R-:W1:Y:S03]  /*1390*/  LDCU UR42, c[0x0][0xb24] ;  /* 0x00016480ff2a77ac */ /* 0x000e660008000800 */
[----:B--2---:R-:W-:Y:S01]  /*13a0*/  FMUL R3, R3, UR5 ;  /* 0x0000000503037c20 */ /* 0x004fe20008400000 */
[----:B------:R-:W-:Y:S01]  /*13b0*/  USEL UR5, UR28, 0xffff, !UP0 ;  /* 0x0000ffff1c057887 */ /* 0x000fe2000c000000 */
[----:B----4-:R-:W-:Y:S01]  /*13c0*/  I2FP.F32.U32 R2, UR7 ;  /* 0x0000000700027c45 */ /* 0x010fe20008201000 */
[----:B------:R-:W2:Y:S03]  /*13d0*/  LDCU UR31, c[0x0][0xb30] ;  /* 0x00016600ff1f77ac */ /* 0x000ea60008000800 */
[----:B------:R-:W4:Y:S01]  /*13e0*/  F2I.U32.TRUNC.NTZ R3, R3 ;  /* 0x0000000300037305 */ /* 0x000f22000020f000 */
[----:B---3--:R-:W-:Y:S01]  /*13f0*/  FMUL R2, R2, UR4 ;  /* 0x0000000402027c20 */ /* 0x008fe20008400000 */
[----:B------:R-:W-:-:S02]  /*1400*/  ULOP3.LUT UR21, UR5, 0xffff, URZ, 0xc0, !UPT ;  /* 0x0000ffff05157892 */ /* 0x000fc4000f8ec0ff */
[----:B------:R-:W-:Y:S01]  /*1410*/  UISETP.GE.AND UP2, UPT, UR19, 0x1, UPT ;  /* 0x000000011300788c */ /* 0x000fe2000bf46270 */
[----:B------:R-:W-:-:S03]  /*1420*/  UMOV UR20, UR7 ;  /* 0x0000000700147c82 */ /* 0x000fc60008000000 */
[----:B------:R-:W3:Y:S01]  /*1430*/  F2I.U32.TRUNC.NTZ R2, R2 ;  /* 0x0000000200027305 */ /* 0x000ee2000020f000 */
[----:B------:R-:W-:Y:S01]  /*1440*/  UMOV UR16, UR23 ;  /* 0x0000001700107c82 */ /* 0x000fe20008000000 */
[----:B----4-:R-:W-:Y:S02]  /*1450*/  R2UR UR4, R3 ;  /* 0x00000000030472ca */ /* 0x010fe400000e0000 */
[----:B------:R-:W-:Y:S02]  /*1460*/  PRMT R3, RZ, 0x7610, R3 ;  /* 0x00007610ff037816 */ /* 0x000fe40000000003 */
[----:B---3--:R-:W-:Y:S02]  /*1470*/  R2UR UR6, R2 ;  /* 0x00000000020672ca */ /* 0x008fe400000e0000 */
[----:B------:R-:W-:-:S07]  /*1480*/  PRMT R2, RZ, 0x7610, R2 ;  /* 0x00007610ff027816 */ /* 0x000fce0000000002 */
[----:B------:R-:W-:-:S04]  /*1490*/  UIADD3 UR5, UPT, UPT, -UR4, URZ, URZ ;  /* 0x000000ff04057290 */ /* 0x000fc8000fffe1ff */
[----:B------:R-:W-:Y:S02]  /*14a0*/  UIMAD UR5, UR8, UR5, UR23 ;  /* 0x00000005080572a4 */ /* 0x000fe4000f8e0217 */
[----:B------:R-:W-:-:S04]  /*14b0*/  UIADD3 UR4, UPT, UPT, -UR6, URZ, URZ ;  /* 0x000000ff06047290 */ /* 0x000fc8000fffe1ff */
[----:B------:R-:W-:Y:S01]  /*14c0*/  IMAD.U32 R142, RZ, RZ, UR5 ;  /* 0x00000005ff8e7e24 */ /* 0x000fe2000f8e00ff */
[----:B------:R-:W-:Y:S01]  /*14d0*/  UIMAD UR63, UR63, UR4, UR7 ;  /* 0x000000043f3f72a4 */ /* 0x000fe2000f8e0207 */
[----:B-12---:R-:W-:Y:S11]  /*14e0*/  BRA.U UP4, `(.L_x_18) ;  /* 0x0000000104407547 */ /* 0x006ff6000b800000 */
[----:B------:R-:W-:-:S13]  /*14f0*/  R2UR UR4, R142 ;  /* 0x000000008e0472ca */ /* 0x000fda00000e0000 */
[----:B------:R-:W-:Y:S02]  /*1500*/  UISETP.GT.U32.AND UP0, UPT, UR4, 0x1, UPT ;  /* 0x000000010400788c */ /* 0x000fe4000bf04070 */
[----:B------:R-:W-:Y:S02]  /*1510*/  ULOP3.LUT UR4, UR4, 0xfffffffe, URZ, 0xc0, !UPT ;  /* 0xfffffffe04047892 */ /* 0x000fe4000f8ec0ff */
[----:B------:R-:W-:Y:S02]  /*1520*/  UISETP.NE.AND UP1, UPT, UR63, URZ, UP0 ;  /* 0x000000ff3f00728c */ /* 0x000fe40008725270 */
[----:B------:R-:W-:Y:S02]  /*1530*/  UISETP.NE.AND UP0, UPT, UR63, 0x1, UP0 ;  /* 0x000000013f00788c */ /* 0x000fe40008705270 */
[----:B------:R-:W-:Y:S02]  /*1540*/  USEL UR7, URZ, 0x1, UP1 ;  /* 0x00000001ff077887 */ /* 0x000fe40008800000 */
[----:B------:R-:W-:-:S02]  /*1550*/  USEL UR6, URZ, 0x4, UP0 ;  /* 0x00000004ff067887 */ /* 0x000fc40008000000 */
[----:B------:R-:W-:Y:S02]  /*1560*/  USEL UR5, URZ, 0x2, UP1 ;  /* 0x00000002ff057887 */ /* 0x000fe40008800000 */
[----:B------:R-:W-:Y:S02]  /*1570*/  ULEA UR4, UR63, UR4, 0x1 ;  /* 0x000000043f047291 */ /* 0x000fe4000f8e08ff */
[----:B------:R-:W-:Y:S02]  /*1580*/  USEL UR8, URZ, 0x8, UP0 ;  /* 0x00000008ff087887 */ /* 0x000fe40008000000 */
[----:B------:R-:W-:-:S03]  /*1590*/  UIADD3 UR5, UPT, UPT, UR5, UR6, UR7 ;  /* 0x0000000605057290 */ /* 0x000fc6000fffe007 */
[----:B------:R-:W-:Y:S01]  /*15a0*/  UMOV UR6, 0x3 ;  /* 0x0000000300067882 */ /* 0x000fe20000000000 */
[----:B------:R-:W-:Y:S02]  /*15b0*/  UIADD3 UR5, UPT, UPT, UR5, UR8, URZ ;  /* 0x0000000805057290 */ /* 0x000fe4000fffe0ff */
[----:B------:R-:W-:-:S04]  /*15c0*/  USHF.L.U32 UR4, UR6, UR4, URZ ;  /* 0x0000000406047299 */ /* 0x000fc800080006ff */
[----:B------:R-:W-:Y:S02]  /*15d0*/  MOV R3, UR5 ;  /* 0x0000000500037c02 */ /* 0x000fe40008000f00 */
[----:B------:R-:W-:Y:S02]  /*15e0*/  IMAD.U32 R2, RZ, RZ, UR4 ;  /* 0x00000004ff027e24 */ /* 0x000fe4000f8e00ff */
.L_x_18:
[----:B------:R-:W-:Y:S05]  /*15f0*/  BRA.U !UP2, `(.L_x_19) ;  /* 0x000000010ad47547 */ /* 0x000fea000b800000 */
[----:B------:R-:W1:Y:S01]  /*1600*/  LDCU.128 UR24, c[0x0][0xb10] ;  /* 0x00016200ff1877ac */ /* 0x000e620008000c00 */
[----:B------:R-:W2:Y:S01]  /*1610*/  LDCU UR6, c[0x0][0x370] ;  /* 0x00006e00ff0677ac */ /* 0x000ea20008000800 */
[----:B------:R-:W3:Y:S01]  /*1620*/  LDCU UR5, c[0x0][0x374] ;  /* 0x00006e80ff0577ac */ /* 0x000ee20008000800 */
[----:B------:R-:W4:Y:S01]  /*1630*/  LDCU UR30, c[0x0][0xb0c] ;  /* 0x00016180ff1e77ac */ /* 0x000f220008000800 */
[----:B------:R-:W4:Y:S01]  /*1640*/  LDCU UR4, c[0x0][0xb20] ;  /* 0x00016400ff0477ac */ /* 0x000f220008000800 */
[----:B------:R-:W4:Y:S01]  /*1650*/  LDCU.64 UR8, c[0x0][0xb28] ;  /* 0x00016500ff0877ac */ /* 0x000f220008000a00 */
[----:B-1----:R-:W-:Y:S02]  /*1660*/  UISETP.NE.AND UP0, UPT, UR26, 0x1, UPT ;  /* 0x000000011a00788c */ /* 0x002fe4000bf05270 */
[----:B---3--:R-:W-:Y:S02]  /*1670*/  UIMAD.WIDE.U32 UR10, UR5, UR27, URZ ;  /* 0x0000001b050a72a5 */ /* 0x008fe4000f8e00ff */
[----:B--2---:R-:W-:-:S02]  /*1680*/  UIMAD.WIDE.U32 UR12, UR6, UR24, URZ ;  /* 0x00000018060c72a5 */ /* 0x004fc4000f8e00ff */
[----:B----4-:R-:W-:Y:S02]  /*1690*/  UISETP.NE.AND UP1, UPT, UR30, 0x1, UPT ;  /* 0x000000011e00788c */ /* 0x010fe4000bf25270 */
[----:B------:R-:W-:Y:S01]  /*16a0*/  UISETP.NE.AND UP2, UPT, UR19, 0x1, UPT ;  /* 0x000000011300788c */ /* 0x000fe2000bf45270 */
[----:B------:R-:W-:Y:S02]  /*16b0*/  UMOV UR10, UR11 ;  /* 0x0000000b000a7c82 */ /* 0x000fe40008000000 */
[----:B------:R-:W-:Y:S01]  /*16c0*/  UMOV UR12, UR13 ;  /* 0x0000000d000c7c82 */ /* 0x000fe20008000000 */
[----:B------:R-:W-:Y:S02]  /*16d0*/  @UP0 USHF.R.U32.HI UR5, URZ, UR4, UR10 ;  /* 0x00000004ff050299 */ /* 0x000fe4000801160a */
[----:B------:R-:W-:Y:S02]  /*16e0*/  UIMAD.WIDE.U32 UR16, UR20, UR27, URZ ;  /* 0x0000001b141072a5 */ /* 0x000fe4000f8e00ff */
[----:B------:R-:W-:-:S02]  /*16f0*/  UIMAD.WIDE.U32 UR10, UR5, UR8, URZ ;  /* 0x00000008050a72a5 */ /* 0x000fc4000f8e00ff */
[----:B------:R-:W-:Y:S02]  /*1700*/  @UP1 USHF.R.U32.HI UR6, URZ, UR25, UR12 ;  /* 0x00000019ff061299 */ /* 0x000fe4000801160c */
[----:B------:R-:W-:Y:S02]  /*1710*/  UIMAD.WIDE.U32 UR14, UR23, UR24, URZ ;  /* 0x00000018170e72a5 */ /* 0x000fe4000f8e00ff */
[----:B------:R-:W-:Y:S01]  /*1720*/  UIMAD.WIDE.U32 UR12, UR6, UR8, URZ ;  /* 0x00000008060c72a5 */ /* 0x000fe2000f8e00ff */
[----:B------:R-:W-:Y:S01]  /*1730*/  UMOV UR16, UR17 ;  /* 0x0000001100107c82 */ /* 0x000fe20008000000 */
[----:B------:R-:W-:Y:S01]  /*1740*/  UMOV UR10, UR11 ;  /* 0x0000000b000a7c82 */ /* 0x000fe20008000000 */
[----:B------:R-:W-:Y:S02]  /*1750*/  USHF.R.U32.HI UR16, URZ, UR4, UR16 ;  /* 0x00000004ff107299 */ /* 0x000fe40008011610 */
[----:B------:R-:W-:Y:S02]  /*1760*/  @UP2 USHF.R.U32.HI UR5, URZ, UR9, UR10 ;  /* 0x00000009ff052299 */ /* 0x000fe4000801160a */
[----:B------:R-:W-:Y:S01]  /*1770*/  UMOV UR7, UR13 ;  /* 0x0000000d00077c82 */ /* 0x000fe20008000000 */
[----:B------:R-:W-:Y:S01]  /*1780*/  UMOV UR14, UR15 ;  /* 0x0000000f000e7c82 */ /* 0x000fe20008000000 */
[----:B------:R-:W-:-:S02]  /*1790*/  @UP2 USHF.R.U32.HI UR6, URZ, UR9, UR7 ;  /* 0x00000009ff062299 */ /* 0x000fc40008011607 */
[----:B------:R-:W-:Y:S02]  /*17a0*/  USHF.R.U32.HI UR14, URZ, UR25, UR14 ;  /* 0x00000019ff0e7299 */ /* 0x000fe4000801160e */
[----:B------:R-:W-:Y:S02]  /*17b0*/  USEL UR4, UR20, UR16, !UP0 ;  /* 0x0000001014047287 */ /* 0x000fe4000c000000 */
[----:B------:R-:W-:Y:S02]  /*17c0*/  UIMAD UR7, UR5, UR19, URZ ;  /* 0x00000013050772a4 */ /* 0x000fe4000f8e02ff */
[----:B------:R-:W-:Y:S02]  /*17d0*/  USEL UR5, UR23, UR14, !UP1 ;  /* 0x0000000e17057287 */ /* 0x000fe4000c800000 */
[----:B------:R-:W-:Y:S02]  /*17e0*/  UIMAD UR12, UR6, UR19, URZ ;  /* 0x00000013060c72a4 */ /* 0x000fe4000f8e02ff */
[----:B------:R-:W-:-:S02]  /*17f0*/  UISETP.GE.AND UP0, UPT, UR4, UR7, UPT ;  /* 0x000000070400728c */ /* 0x000fc4000bf06270 */
[----:B------:R-:W-:Y:S02]  /*1800*/  UIMAD.WIDE.U32 UR10, UR4, UR8, URZ ;  /* 0x00000008040a72a5 */ /* 0x000fe4000f8e00ff */
[----:B------:R-:W-:Y:S02]  /*1810*/  UISETP.GE.OR UP0, UPT, UR5, UR12, UP0 ;  /* 0x0000000c0500728c */ /* 0x000fe40008706670 */
[----:B------:R-:W-:Y:S02]  /*1820*/  UIMAD.WIDE.U32 UR12, UR5, UR8, URZ ;  /* 0x00000008050c72a5 */ /* 0x000fe4000f8e00ff */
[----:B------:R-:W-:Y:S01]  /*1830*/  UIADD3 UR10, UPT, UPT, -UR4, URZ, URZ ;  /* 0x000000ff040a7290 */ /* 0x000fe2000fffe1ff */
[----:B------:R-:W-:Y:S01]  /*1840*/  UMOV UR8, UR11 ;  /* 0x0000000b00087c82 */ /* 0x000fe20008000000 */
[----:B------:R-:W-:Y:S02]  /*1850*/  UIADD3 UR16, UPT, UPT, -UR5, URZ, URZ ;  /* 0x000000ff05107290 */ /* 0x000fe4000fffe1ff */
[----:B------:R-:W-:-:S03]  /*1860*/  USHF.R.U32.HI UR8, URZ, UR9, UR8 ;  /* 0x00000009ff087299 */ /* 0x000fc60008011608 */
[----:B------:R-:W-:Y:S01]  /*1870*/  @!UP0 UMOV UR7, UR13 ;  /* 0x0000000d00078c82 */ /* 0x000fe20008000000 */
[----:B------:R-:W-:Y:S02]  /*1880*/  UIMAD UR20, UR26, UR10, UR20 ;  /* 0x0000000a1a1472a4 */ /* 0x000fe4000f8e0214 */
[----:B------:R-:W-:Y:S02]  /*1890*/  USEL UR8, UR4, UR8, !UP2 ;  /* 0x0000000804087287 */ /* 0x000fe4000d000000 */
[----:B------:R-:W-:Y:S02]  /*18a0*/  @!UP0 USHF.R.U32.HI UR7, URZ, UR9, UR7 ;  /* 0x00000009ff078299 */ /* 0x000fe40008011607 */
[----:B------:R-:W-:Y:S02]  /*18b0*/  UIADD3 UR9, UPT, UPT, -UR8, URZ, URZ ;  /* 0x000000ff08097290 */ /* 0x000fe4000fffe1ff */
[----:B------:R-:W-:Y:S02]  /*18c0*/  @!UP0 USEL UR7, UR5, UR7, !UP2 ;  /* 0x0000000705078287 */ /* 0x000fe4000d000000 */
[----:B------:R-:W-:-:S02]  /*18d0*/  UIMAD UR9, UR19, UR9, UR4 ;  /* 0x00000009130972a4 */ /* 0x000fc4000f8e0204 */
[----:B------:R-:W-:Y:S02]  /*18e0*/  @!UP0 UIADD3 UR8, UPT, UPT, UR8, -UR7, URZ ;  /* 0x8000000708088290 */ /* 0x000fe4000fffe0ff */
[----:B------:R-:W-:Y:S02]  /*18f0*/  @!UP0 UIMAD UR6, UR9, UR6, UR7 ;  /* 0x00000006090682a4 */ /* 0x000fe4000f8e0207 */
[----:B------:R-:W-:Y:S02]  /*1900*/  @!UP0 UIMAD UR4, UR8, UR19, UR5 ;  /* 0x00000013080482a4 */ /* 0x000fe4000f8e0205 */
[----:B------:R-:W-:Y:S02]  /*1910*/  UIMAD UR16, UR30, UR16, UR23 ;  /* 0x000000101e1072a4 */ /* 0x000fe4000f8e0217 */
[----:B------:R-:W-:Y:S01]  /*1920*/  UIMAD UR20, UR4, UR26, UR20 ;  /* 0x0000001a041472a4 */ /* 0x000fe2000f8e0214 */
[----:B------:R-:W-:Y:S02]  /*1930*/  @!UP0 UMOV UR5, UR6 ;  /* 0x0000000600058c82 */ /* 0x000fe40008000000 */
[----:B------:R-:W-:-:S12]  /*1940*/  UIMAD UR16, UR5, UR30, UR16 ;  /* 0x0000001e051072a4 */ /* 0x000fd8000f8e0210 */
.L_x_19:
[----:B------:R-:W-:Y:S02]  /*1950*/  UISETP.NE.AND UP1, UPT, UR31, 0x1, UPT ;  /* 0x000000011f00788c */ /* 0x000fe4000bf25270 */
[----:B------:R-:W-:Y:S02]  /*1960*/  UISETP.NE.AND UP0, UPT, UR18, 0x2, UPT ;  /* 0x000000021200788c */ /* 0x000fe4000bf05270 */
[----:B------:R-:W-:Y:S02]  /*1970*/  ULOP3.LUT UR24, UR22, 0x800, URZ, 0xc0, !UPT ;  /* 0x0000080016187892 */ /* 0x000fe4000f8ec0ff */
[----:B------:R-:W-:-:S03]  /*1980*/  USHF.L.U32 UR21, UR32, UR21, URZ ;  /* 0x0000001520157299 */ /* 0x000fc600080006ff */
[----:B------:R-:W-:Y:S09]  /*1990*/  BRA.U UP1, `(.L_x_20) ;  /* 0x0000000101447547 */ /* 0x000ff2000b800000 */
[----:B------:R-:W1:Y:S01]  /*19a0*/  LDCU.128 UR8, c[0x0][0xb10] ;  /* 0x00016200ff0877ac */ /* 0x000e620008000c00 */
[----:B------:R-:W2:Y:S01]  /*19b0*/  LDCU UR12, c[0x0][0xb0c] ;  /* 0x00016180ff0c77ac */ /* 0x000ea20008000800 */
[----:B------:R-:W3:Y:S01]  /*19c0*/  LDCU UR13, c[0x0][0xb20] ;  /* 0x00016400ff0d77ac */ /* 0x000ee20008000800 */
[----:B-1----:R-:W-:Y:S02]  /*19d0*/  UIMAD.WIDE.U32 UR6, UR16, UR8, URZ ;  /* 0x00000008100672a5 */ /* 0x002fe4000f8e00ff */
[----:B------:R-:W-:Y:S02]  /*19e0*/  UIMAD.WIDE.U32 UR4, UR20, UR11, URZ ;  /* 0x0000000b140472a5 */ /* 0x000fe4000f8e00ff */
[----:B--2---:R-:W-:Y:S02]  /*19f0*/  UISETP.NE.AND UP2, UPT, UR12, 0x1, UPT ;  /* 0x000000010c00788c */ /* 0x004fe4000bf45270 */
[----:B------:R-:W-:Y:S01]  /*1a00*/  UISETP.NE.AND UP1, UPT, UR10, 0x1, UPT ;  /* 0x000000010a00788c */ /* 0x000fe2000bf25270 */
[----:B------:R-:W-:-:S02]  /*1a10*/  UMOV UR6, UR7 ;  /* 0x0000000700067c82 */ /* 0x000fc40008000000 */
[----:B------:R-:W-:Y:S01]  /*1a20*/  UMOV UR4, UR5 ;  /* 0x0000000500047c82 */ /* 0x000fe20008000000 */
[----:B------:R-:W-:Y:S02]  /*1a30*/  USHF.R.U32.HI UR6, URZ, UR9, UR6 ;  /* 0x00000009ff067299 */ /* 0x000fe40008011606 */
[----:B---3--:R-:W-:Y:S02]  /*1a40*/  USHF.R.U32.HI UR4, URZ, UR13, UR4 ;  /* 0x0000000dff047299 */ /* 0x008fe40008011604 */
[----:B------:R-:W-:Y:S02]  /*1a50*/  USEL UR5, UR16, UR6, !UP2 ;  /* 0x0000000610057287 */ /* 0x000fe4000d000000 */
[----:B------:R-:W-:-:S04]  /*1a60*/  USEL UR4, UR20, UR4, !UP1 ;  /* 0x0000000414047287 */ /* 0x000fc8000c800000 */
[----:B------:R-:W-:Y:S02]  /*1a70*/  UIADD3 UR6, UPT, UPT, -UR4, UR5, URZ ;  /* 0x0000000504067290 */ /* 0x000fe4000fffe1ff */
[----:B------:R-:W-:Y:S02]  /*1a80*/  UIADD3 UR4, UPT, UPT, UR4, -UR5, URZ ;  /* 0x8000000504047290 */ /* 0x000fe4000fffe0ff */
[----:B------:R-:W-:Y:S02]  /*1a90*/  UIMAD UR20, UR6, UR10, UR20 ;  /* 0x0000000a061472a4 */ /* 0x000fe4000f8e0214 */
[----:B------:R-:W-:-:S12]  /*1aa0*/  UIMAD UR16, UR4, UR12, UR16 ;  /* 0x0000000c041072a4 */ /* 0x000fd8000f8e0210 */
.L_x_20:
[----:B------:R-:W-:Y:S05]  /*1ab0*/  BRA.U !UP5, `(.L_x_21) ;  /* 0x000000010d0c7547 */ /* 0x000fea000b800000 */
[----:B------:R-:W-:Y:S01]  /*1ac0*/  UCGABAR_WAIT ;  /* 0x0000000000007dc7 */ /* 0x000fe20008000000 */
[----:B------:R-:W-:Y:S01]  /*1ad0*/  CCTL.IVALL ;  /* 0x00000000ff00798f */ /* 0x000fe20002000000 */
[----:B------:R-:W-:Y:S05]  /*1ae0*/  BRA `(.L_x_22) ;  /* 0x0000000000047947 */ /* 0x000fea0003800000 */
.L_x_21:
[----:B------:R-:W-:Y:S06]  /*1af0*/  BAR.SYNC.DEFER_BLOCKING 0x0 ;  /* 0x0000000000007b1d */ /* 0x000fec0000010000 */
.L_x_22:
[----:B------:R-:W-:Y:S05]  /*1b00*/  BRA.U UP0, `(.L_x_23) ;  /* 0x0000002100dc7547 */ /* 0x000fea000b800000 */
[----:B------:R-:W1:Y:S01]  /*1b10*/  LDCU UR6, c[0x0][0x38c] ;  /* 0x00007180ff0677ac */ /* 0x000e620008000800 */
[----:B------:R-:W-:Y:S01]  /*1b20*/  PLOP3.LUT P1, PT, PT, PT, UP3, 0x80, 0x8 ;  /* 0x000000000008781c */ /* 0x000fe20003f2f038 */
[----:B------:R-:W-:Y:S01]  /*1b30*/  IMAD.MOV.U32 R12, RZ, RZ, 0x1 ;  /* 0x00000001ff0c7424 */ /* 0x000fe200078e00ff */
[----:B------:R-:W-:Y:S01]  /*1b40*/  ISETP.NE.AND P2, PT, R0, RZ, P3 ;  /* 0x000000ff0000720c */ /* 0x000fe20001f45270 */
[----:B------:R-:W-:Y:S01]  /*1b50*/  USHF.L.U32 UR7, UR23, 0x7, URZ ;  /* 0x0000000717077899 */ /* 0x000fe200080006ff */
[----:B------:R-:W-:Y:S01]  /*1b60*/  PLOP3.LUT P1, PT, P1, PT, PT, 0x8, 0x80 ;  /* 0x000000000080781c */ /* 0x000fe20000f2e170 */
[----:B------:R-:W-:Y:S01]  /*1b70*/  USHF.L.U32 UR47, UR23, 0x6, URZ ;  /* 0x00000006172f7899 */ /* 0x000fe200080006ff */
[----:B------:R-:W-:Y:S01]  /*1b80*/  CS2R R10, SRZ ;  /* 0x00000000000a7805 */ /* 0x000fe2000001ff00 */
[----:B------:R-:W-:Y:S01]  /*1b90*/  UISETP.NE.AND UP1, UPT, UR18, URZ, UPT ;  /* 0x000000ff1200728c */ /* 0x000fe2000bf25270 */
[----:B------:R-:W-:Y:S01]  /*1ba0*/  IMAD.MOV.U32 R9, RZ, RZ, RZ ;  /* 0x000000ffff097224 */ /* 0x000fe200078e00ff */
[----:B------:R-:W2:Y:S01]  /*1bb0*/  LDCU UR39, c[0x0][0x370] ;  /* 0x00006e00ff2777ac */ /* 0x000ea20008000800 */
[----:B------:R-:W-:Y:S01]  /*1bc0*/  IMAD.MOV.U32 R8, RZ, RZ, 0x1 ;  /* 0x00000001ff087424 */ /* 0x000fe200078e00ff */
[----:B------:R-:W3:Y:S01]  /*1bd0*/  LDCU.64 UR26, c[0x0][0x348] ;  /* 0x00006900ff1a77ac */ /* 0x000ee20008000a00 */
[----:B-1----:R-:W-:-:S02]  /*1be0*/  UIADD3 UR5, UPT, UPT, UR6, 0x1f, URZ ;  /* 0x0000001f06057890 */ /* 0x002fc4000fffe0ff */
[----:B------:R-:W-:Y:S02]  /*1bf0*/  UIADD3 UR48, UPT, UPT, UR6, 0x3e, URZ ;  /* 0x0000003e06307890 */ /* 0x000fe4000fffe0ff */
[----:B------:R-:W-:Y:S01]  /*1c00*/  USHF.R.S32.HI UR4, URZ, 0x1f, UR5 ;  /* 0x0000001fff047899 */ /* 0x000fe20008011405 */
[----:B------:R-:W1:Y:S03]  /*1c10*/  LDCU UR38, c[0x0][0x374] ;  /* 0x00006e80ff2677ac */ /* 0x000e660008000800 */
[----:B------:R-:W-:Y:S02]  /*1c20*/  ULEA.HI UR4, UR4, UR5, URZ, 0x5 ;  /* 0x0000000504047291 */ /* 0x000fe4000f8f28ff */
[----:B------:R-:W-:Y:S02]  /*1c30*/  UIADD3 UR5, UPT, UPT, UR6, -0x1, URZ ;  /* 0xffffffff06057890 */ /* 0x000fe4000fffe0ff */
[----:B------:R-:W-:-:S02]  /*1c40*/  USHF.R.S32.HI UR41, URZ, 0x5, UR4 ;  /* 0x00000005ff297899 */ /* 0x000fc40008011404 */
[----:B------:R-:W-:Y:S02]  /*1c50*/  UISETP.GE.U32.AND UP2, UPT, UR5, -0x3f, UPT ;  /* 0xffffffc10500788c */ /* 0x000fe4000bf46070 */
[----:B------:R-:W-:Y:S02]  /*1c60*/  UISETP.LT.U32.AND UP0, UPT, UR41, 0x20, UPT ;  /* 0x000000202900788c */ /* 0x000fe4000bf01070 */
[----:B------:R-:W-:Y:S02]  /*1c70*/  ULOP3.LUT UR5, UR7, 0x80, URZ, 0xc0, !UPT ;  /* 0x0000008007057892 */ /* 0x000fe4000f8ec0ff */
[----:B------:R-:W-:Y:S02]  /*1c80*/  USEL UR40, UR41, 0x20, UP0 ;  /* 0x0000002029287887 */ /* 0x000fe40008000000 */
[----:B------:R-:W-:Y:S02]  /*1c90*/  ULEA.HI UR44, UR24, UR5, URZ, 0x1b ;  /* 0x00000005182c7291 */ /* 0x000fe4000f8fd8ff */
[----:B------:R-:W-:-:S02]  /*1ca0*/  UIADD3 UR4, UPT, UPT, UR40, -0x1, URZ ;  /* 0xffffffff28047890 */ /* 0x000fc4000fffe0ff */
[----:B------:R-:W-:Y:S02]  /*1cb0*/  @UP2 UIADD3 UR4, UPT, UPT, UR40, URZ, URZ ;  /* 0x000000ff28042290 */ /* 0x000fe4000fffe0ff */
[----:B------:R-:W-:Y:S02]  /*1cc0*/  ULOP3.LUT UR47, UR47, 0x40, URZ, 0xc0, !UPT ;  /* 0x000000402f2f7892 */ /* 0x000fe4000f8ec0ff */
[----:B------:R-:W-:Y:S02]  /*1cd0*/  USEL UR25, UR37, 0x2, UP1 ;  /* 0x0000000225197887 */ /* 0x000fe40008800000 */
[----:B------:R-:W-:Y:S02]  /*1ce0*/  UIADD3 UR45, UPT, UPT, UR41, -UR40, URZ ;  /* 0x80000028292d7290 */ /* 0x000fe4000fffe0ff */
[----:B------:R-:W-:Y:S02]  /*1cf0*/  UIADD3 UR28, UPT, UPT, UR4, 0x1, URZ ;  /* 0x00000001041c7890 */ /* 0x000fe4000fffe0ff */
[----:B------:R-:W-:Y:S01]  /*1d00*/  UIADD3 UR43, UPT, UPT, -UR4, URZ, URZ ;  /* 0x000000ff042b7290 */ /* 0x000fe2000fffe1ff */
[----:B-123--:R-:W-:-:S11]  /*1d10*/  UMOV UR5, URZ ;  /* 0x000000ff00057c82 */ /* 0x00efd60008000000 */
.L_x_43:
[----:B------:R-:W-:Y:S01]  /*1d20*/  UISETP.NE.AND UP0, UPT, UR46, URZ, UPT ;  /* 0x000000ff2e00728c */ /* 0x000fe2000bf05270 */
[----:B-1----:R-:W1:Y:S08]  /*1d30*/  S2UR UR46, SR_CgaCtaId ;  /* 0x00000000002e79c3 */ /* 0x002e700000008800 */
[----:B------:R-:W-:Y:S05]  /*1d40*/  BRA.U UP0, `(.L_x_24) ;  /* 0x0000000100347547 */ /* 0x000fea000b800000 */
[----:B------:R-:W2:Y:S01]  /*1d50*/  S2R R0, SR_CgaCtaId ;  /* 0x0000000000007919 */ /* 0x000ea20000008800 */
[----:B------:R-:W-:Y:S02]  /*1d60*/  MOV R3, 0x400 ;  /* 0x0000040000037802 */ /* 0x000fe40000000f00 */
[----:B------:R-:W-:Y:S02]  /*1d70*/  SHF.L.U32 R2, R8, 0x1f, RZ ;  /* 0x0000001f08027819 */ /* 0x000fe400000006ff */
[----:B--2---:R-:W-:-:S05]  /*1d80*/  LEA R0, R0, R3, 0x18 ;  /* 0x0000000300007211 */ /* 0x004fca00078ec0ff */
[----:B------:R-:W-:-:S04]  /*1d90*/  IMAD R3, R9, 0x8, R0 ;  /* 0x0000000809037824 */ /* 0x000fc800078e0200 */
[----:B------:R-:W2:Y:S02]  /*1da0*/  SYNCS.PHASECHK.TRANS64.TRYWAIT P0, [R3+URZ+0x2a0], R2 ;  /* 0x0002a002030075a7 */ /* 0x000ea400080011ff */
[----:B--2---:R-:W-:Y:S05]  /*1db0*/  @!P0 BRA `(.L_x_25) ;  /* 0x0000008400108947 */ /* 0x004fea0003800000 */
.L_x_152:
[----:B------:R-:W-:Y:S01]  /*1dc0*/  VIADD R9, R9, 0x1 ;  /* 0x0000000109097836 */ /* 0x000fe20000000000 */
[----:B------:R2:W-:Y:S04]  /*1dd0*/  SYNCS.ARRIVE.TRANS64.A1T0 RZ, [R3+URZ+0x290], RZ ;  /* 0x000290ff03ff79a7 */ /* 0x0005e800081000ff */
[----:B------:R-:W-:-:S04]  /*1de0*/  ISETP.NE.AND P0, PT, R9, 0x2, PT ;  /* 0x000000020900780c */ /* 0x000fc80003f05270 */
[----:B------:R-:W-:Y:S02]  /*1df0*/  SEL R9, R9, RZ, P0 ;  /* 0x000000ff09097207 */ /* 0x000fe40000000000 */
[----:B--2---:R-:W-:-:S04]  /*1e00*/  SEL R3, RZ, 0x1, P0 ;  /* 0x00000001ff037807 */ /* 0x004fc80000000000 */
[----:B------:R-:W-:-:S07]  /*1e10*/  LOP3.LUT R8, R8, R3, RZ, 0x3c, !PT ;  /* 0x0000000308087212 */ /* 0x000fce00078e3cff */
.L_x_24:
[----:B------:R-:W-:Y:S01]  /*1e20*/  UMOV UR6, 0x400 ;  /* 0x0000040000067882 */ /* 0x000fe20000000000 */
[----:B------:R-:W-:Y:S01]  /*1e30*/  SHF.L.U32 R0, R12, 0x1f, RZ ;  /* 0x0000001f0c007819 */ /* 0x000fe200000006ff */
[----:B-1----:R-:W-:Y:S02]  /*1e40*/  ULEA UR6, UR46, UR6, 0x18 ;  /* 0x000000062e067291 */ /* 0x002fe4000f8ec0ff */
[----:B------:R-:W-:Y:S02]  /*1e50*/  UISETP.GE.U32.AND UP0, UPT, UR48, 0x3f, UPT ;  /* 0x0000003f3000788c */ /* 0x000fe4000bf06070 */
[----:B------:R-:W-:Y:S02]  /*1e60*/  ULEA UR4, UR5, UR6, 0x3 ;  /* 0x0000000605047291 */ /* 0x000fe4000f8e18ff */
[----:B------:R-:W-:Y:S01]  /*1e70*/  ULEA UR11, UR20, UR47, 0x7 ;  /* 0x0000002f140b7291 */ /* 0x000fe2000f8e38ff */
[----:B------:R-:W-:-:S06]  /*1e80*/  UMOV UR7, URZ ;  /* 0x000000ff00077c82 */ /* 0x000fcc0008000000 */
[----:B------:R1:W2:Y:S01]  /*1e90*/  SYNCS.PHASECHK.TRANS64.TRYWAIT P0, [UR4+0x100], R0 ;  /* 0x00010000ff0075a7 */ /* 0x0002a20008001104 */
[----:B------:R-:W-:-:S04]  /*1ea0*/  ULEA.HI UR4, UR16, UR16, URZ, 0x1 ;  /* 0x0000001010047291 */ /* 0x000fc8000f8f08ff */
[----:B------:R-:W-:-:S04]  /*1eb0*/  USHF.L.U32 UR4, UR4, 0x7, URZ ;  /* 0x0000000704047899 */ /* 0x000fc800080006ff */
[----:B------:R-:W-:-:S04]  /*1ec0*/  ULOP3.LUT UR35, UR4, 0xffffff00, URZ, 0xc0, !UPT ;  /* 0xffffff0004237892 */ /* 0x000fc8000f8ec0ff */
[----:B------:R-:W-:Y:S01]  /*1ed0*/  UIADD3 UR35, UPT, UPT, UR44, UR35, URZ ;  /* 0x000000232c237290 */ /* 0x000fe2000fffe0ff */
[----:B------:R-:W-:Y:S11]  /*1ee0*/  BRA.U !UP0, `(.L_x_26) ;  /* 0x0000000108c47547 */ /* 0x000ff6000b800000 */
[----:B------:R-:W-:Y:S01]  /*1ef0*/  UMOV UR13, UR43 ;  /* 0x0000002b000d7c82 */ /* 0x000fe20008000000 */
[----:B------:R-:W-:Y:S01]  /*1f00*/  UMOV UR4, UR5 ;  /* 0x0000000500047c82 */ /* 0x000fe20008000000 */
[----:B------:R-:W-:-:S05]  /*1f10*/  UMOV UR34, URZ ;  /* 0x000000ff00227c82 */ /* 0x000fca0008000000 */
.L_x_32:
[----:B------:R-:W-:Y:S01]  /*1f20*/  ULEA UR33, UR4, UR6, 0x3 ;  /* 0x0000000604217291 */ /* 0x000fe2000f8e18ff */
[----:B--2---:R-:W-:Y:S01]  /*1f30*/  @P3 MOV R2, 0x3000 ;  /* 0x0000300000023802 */ /* 0x004fe20000000f00 */
[----:B--234-:R-:W-:Y:S10]  /*1f40*/  @P0 BRA `(.L_x_27) ;  /* 0x00000000000c0947 */ /* 0x01cff40003800000 */
[----:B------:R-:W-:-:S04]  /*1f50*/  SHF.L.U32 R3, R12, 0x1f, RZ ;  /* 0x0000001f0c037819 */ /* 0x000fc800000006ff */
[----:B------:R-:W2:Y:S02]  /*1f60*/  SYNCS.PHASECHK.TRANS64.TRYWAIT P0, [UR33+0x100], R3 ;  /* 0x00010003ff0075a7 */ /* 0x000ea40008001121 */
[----:B--2---:R-:W-:Y:S05]  /*1f70*/  @!P0 BRA `(.L_x_28) ;  /* 0x0000008000b48947 */ /* 0x004fea0003800000 */
.L_x_27:
[----:B------:R2:W-:Y:S01]  /*1f80*/  @P3 SYNCS.ARRIVE.TRANS64 RZ, [UR33], R2 ;  /* 0x00000002ffff39a7 */ /* 0x0005e20008000021 */
[----:B------:R-:W-:Y:S02]  /*1f90*/  ULOP3.LUT UR5, UR25, 0x2, URZ, 0xfc, !UPT ;  /* 0x0000000219057892 */ /* 0x000fe4000f8efcff */
[----:B------:R-:W-:Y:S02]  /*1fa0*/  UIADD3 UR13, UPT, UPT, UR13, 0x1, URZ ;  /* 0x000000010d0d7890 */ /* 0x000fe4000fffe0ff */
[----:B------:R-:W-:Y:S02]  /*1fb0*/  UISETP.NE.AND UP0, UPT, UR5, 0x2, UPT ;  /* 0x000000020500788c */ /* 0x000fe4000bf05270 */
[----:B------:R-:W-:-:S07]  /*1fc0*/  UISETP.NE.AND UP2, UPT, UR13, 0x1, UPT ;  /* 0x000000010d00788c */ /* 0x000fce000bf45270 */
[----:B------:R-:W-:Y:S05]  /*1fd0*/  BRA.U UP0, `(.L_x_29) ;  /* 0x0000000100047547 */ /* 0x000fea000b800000 */
[----:B------:R-:W-:Y:S05]  /*1fe0*/  BPT.TRAP 0x1 ;  /* 0x000000040000795c */ /* 0x000fea0000300000 */
.L_x_29:
[----:B------:R-:W-:Y:S04]  /*1ff0*/  BSSY.RECONVERGENT B0, `(.L_x_30) ;  /* 0x0000003000007945 */ /* 0x000fe80003800200 */
[----:B------:R-:W-:Y:S05]  /*2000*/  @!P2 BRA `(.L_x_31) ;  /* 0x000000000004a947 */ /* 0x000fea0003800000 */
[----:B------:R-:W-:Y:S05]  /*2010*/  BPT.TRAP 0x1 ;  /* 0x000000040000795c */ /* 0x000fea0000300000 */
.L_x_31:
[----:B------:R-:W-:Y:S05]  /*2020*/  BSYNC.RECONVERGENT B0 ;  /* 0x0000000000007941 */ /* 0x000fea0003800200 */
.L_x_30:
[----:B------:R-:W-:Y:S02]  /*2030*/  UIADD3 UR5, UPT, UPT, UR4, 0x1, URZ ;  /* 0x0000000104057890 */ /* 0x000fe4000fffe0ff */
[----:B------:R-:W-:Y:S02]  /*2040*/  ULEA UR32, UR4, UR24, 0xc ;  /* 0x0000001804207291 */ /* 0x000fe4000f8e60ff */
[----:B------:R-:W-:Y:S02]  /*2050*/  UISETP.NE.AND UP0, UPT, UR5, 0x20, UPT ;  /* 0x000000200500788c */ /* 0x000fe4000bf05270 */
[----:B------:R-:W-:Y:S02]  /*2060*/  UIADD3 UR16, UP1, UPT, UR26, 0x80, URZ ;  /* 0x000000801a107890 */ /* 0x000fe4000ff3e0ff */
[----:B------:R-:W-:Y:S02]  /*2070*/  USEL UR8, URZ, 0x1, UP0 ;  /* 0x00000001ff087887 */ /* 0x000fe40008000000 */
[----:B------:R-:W-:-:S02]  /*2080*/  USEL UR5, UR5, URZ, UP0 ;  /* 0x000000ff05057287 */ /* 0x000fc40008000000 */
[----:B------:R-:W-:Y:S02]  /*2090*/  UIADD3 UR14, UP0, UPT, UR26, 0x180, URZ ;  /* 0x000001801a0e7890 */ /* 0x000fe4000ff1e0ff */
[----:B------:R-:W-:Y:S01]  /*20a0*/  LOP3.LUT R12, R12, UR8, RZ, 0x3c, !PT ;  /* 0x000000080c0c7c12 */ /* 0x000fe2000f8e3cff */
[----:B------:R-:W-:Y:S02]  /*20b0*/  ULEA UR8, UR4, UR6, 0xb ;  /* 0x0000000604087291 */ /* 0x000fe4000f8e58ff */
[----:B------:R-:W-:Y:S01]  /*20c0*/  ULEA UR7, UR5, UR6, 0x3 ;  /* 0x0000000605077291 */ /* 0x000fe2000f8e18ff */
[----:B-1----:R-:W-:Y:S01]  /*20d0*/  SHF.L.U32 R0, R12, 0x1f, RZ ;  /* 0x0000001f0c007819 */ /* 0x002fe200000006ff */
[----:B------:R-:W-:Y:S02]  /*20e0*/  ULOP3.LUT UR33, UR33, 0xfefffff8, URZ, 0xc0, !UPT ;  /* 0xfefffff821217892 */ /* 0x000fe4000f8ec0ff */
[----:B------:R-:W-:Y:S02]  /*20f0*/  UIADD3.X UR17, UPT, UPT, URZ, UR27, URZ, UP1, !UPT ;  /* 0x0000001bff117290 */ /* 0x000fe40008ffe4ff */
[----:B------:R-:W-:-:S02]  /*2100*/  UIADD3 UR32, UPT, UPT, UR6, 0x8600, UR32 ;  /* 0x0000860006207890 */ /* 0x000fc4000fffe020 */
[----:B------:R-:W-:Y:S01]  /*2110*/  UPRMT UR4, URZ, 0x5410, UR21 ;  /* 0x00005410ff047896 */ /* 0x000fe20008000015 */
[----:B------:R3:W4:Y:S01]  /*2120*/  SYNCS.PHASECHK.TRANS64.TRYWAIT P0, [UR7+0x100], R0 ;  /* 0x00010000ff0075a7 */ /* 0x0007220008001107 */
[----:B------:R-:W-:Y:S02]  /*2130*/  UIADD3 UR8, UPT, UPT, UR8, 0x28600, URZ ;  /* 0x0002860008087890 */ /* 0x000fe4000fffe0ff */
[----:B------:R-:W-:Y:S01]  /*2140*/  UIADD3.X UR15, UPT, UPT, URZ, UR27, URZ, UP0, !UPT ;  /* 0x0000001bff0f7290 */ /* 0x000fe200087fe4ff */
[----:B------:R-:W-:Y:S01]  /*2150*/  UMOV UR18, 0x0 ;  /* 0x0000000000127882 */ /* 0x000fe20000000000 */
[----:B------:R-:W-:Y:S01]  /*2160*/  UMOV UR19, 0x10000000 ;  /* 0x1000000000137882 */ /* 0x000fe20000000000 */
[----:B------:R-:W-:Y:S01]  /*2170*/  UMOV UR10, UR34 ;  /* 0x00000022000a7c82 */ /* 0x000fe20008000000 */
[----:B------:R-:W-:Y:S01]  /*2180*/  UMOV UR12, UR36 ;  /* 0x00000024000c7c82 */ /* 0x000fe20008000000 */
[----:B------:R-:W-:Y:S01]  /*2190*/  UMOV UR9, UR33 ;  /* 0x0000002100097c82 */ /* 0x000fe20008000000 */
[----:B------:R1:W-:Y:S01]  /*21a0*/  UTMALDG.3D.MULTICAST.2CTA [UR32], [UR16], UR4, desc[UR18] ;  /* 0x00001220100073b4 */ /* 0x0003e20008211804 */
[----:B------:R-:W-:-:S02]  /*21b0*/  UMOV UR7, UR28 ;  /* 0x0000001c00077c82 */ /* 0x000fc40008000000 */
[----:B------:R3:W-:Y:S01]  /*21c0*/  UTMALDG.3D.2CTA [UR8], [UR14], desc[UR18] ;  /* 0x000012080e0075b4 */ /* 0x0007e20008211000 */
[----:B-1----:R-:W-:Y:S01]  /*21d0*/  UIADD3 UR34, UPT, UPT, UR34, 0x20, URZ ;  /* 0x0000002022227890 */ /* 0x002fe2000fffe0ff */
[----:B------:R-:W-:Y:S01]  /*21e0*/  UMOV UR4, UR5 ;  /* 0x0000000500047c82 */ /* 0x000fe20008000000 */
[----:B------:R-:W-:Y:S10]  /*21f0*/  BRA.U UP2, `(.L_x_32) ;  /* 0xfffffffd02487547 */ /* 0x000ff4000b83ffff */
.L_x_26:
[----:B------:R-:W-:Y:S01]  /*2200*/  ULEA UR4, UR5, UR6, 0x3 ;  /* 0x0000000605047291 */ /* 0x000fe2000f8e18ff */
[----:B-1-3--:R-:W-:Y:S01]  /*2210*/  SHF.L.U32 R0, R12, 0x1f, RZ ;  /* 0x0000001f0c007819 */ /* 0x00afe200000006ff */
[----:B------:R-:W-:Y:S01]  /*2220*/  @!P1 SYNCS.ARRIVE.TRANS64.A1T0 RZ, [UR6+0x228], RZ ;  /* 0x000228ffffff99a7 */ /* 0x000fe20008100006 */
[----:B------:R-:W-:-:S06]  /*2230*/  UISETP.GT.AND UP0, UPT, UR41, UR40, UPT ;  /* 0x000000282900728c */ /* 0x000fcc000bf04270 */
[----:B--2-4-:R1:W2:Y:S03]  /*2240*/  SYNCS.PHASECHK.TRANS64.TRYWAIT P0, [UR4+0x100], R0 ;  /* 0x00010000ff0075a7 */ /* 0x0142a60008001104 */
[----:B------:R-:W-:Y:S05]  /*2250*/  BRA.U !UP0, `(.L_x_33) ;  /* 0x0000000108c47547 */ /* 0x000fea000b800000 */
[----:B------:R-:W-:Y:S01]  /*2260*/  UIADD3 UR13, UPT, UPT, UR45, UR7, URZ ;  /* 0x000000072d0d7290 */ /* 0x000fe2000fffe0ff */
[----:B------:R-:W-:-:S11]  /*2270*/  UMOV UR4, UR5 ;  /* 0x0000000500047c82 */ /* 0x000fd60008000000 */
.L_x_39:
[----:B------:R-:W-:Y:S01]  /*2280*/  ULEA UR17, UR4, UR6, 0x3 ;  /* 0x0000000604117291 */ /* 0x000fe2000f8e18ff */
[----:B--2---:R-:W-:Y:S01]  /*2290*/  @P3 MOV R2, 0x3000 ;  /* 0x0000300000023802 */ /* 0x004fe20000000f00 */
[----:B--2-4-:R-:W-:Y:S10]  /*22a0*/  @P0 BRA `(.L_x_34) ;  /* 0x00000000000c0947 */ /* 0x014ff40003800000 */
[----:B------:R-:W-:-:S04]  /*22b0*/  SHF.L.U32 R3, R12, 0x1f, RZ ;  /* 0x0000001f0c037819 */ /* 0x000fc800000006ff */
[----:B------:R-:W2:Y:S02]  /*22c0*/  SYNCS.PHASECHK.TRANS64.TRYWAIT P0, [UR17+0x100], R3 ;  /* 0x00010003ff0075a7 */ /* 0x000ea40008001111 */
[----:B--2---:R-:W-:Y:S05]  /*22d0*/  @!P0 BRA `(.L_x_35) ;  /* 0x0000007c00f48947 */ /* 0x004fea0003800000 */
.L_x_34:
[----:B------:R2:W-:Y:S01]  /*22e0*/  @P3 SYNCS.ARRIVE.TRANS64 RZ, [UR17], R2 ;  /* 0x00000002ffff39a7 */ /* 0x0005e20008000011 */
[----:B------:R-:W-:-:S04]  /*22f0*/  ULOP3.LUT UR5, UR25, 0x2, URZ, 0xfc, !UPT ;  /* 0x0000000219057892 */ /* 0x000fc8000f8efcff */
[----:B------:R-:W-:-:S09]  /*2300*/  UISETP.NE.AND UP0, UPT, UR5, 0x2, UPT ;  /* 0x000000020500788c */ /* 0x000fd2000bf05270 */
[----:B------:R-:W-:Y:S05]  /*2310*/  BRA.U UP0, `(.L_x_36) ;  /* 0x0000000100047547 */ /* 0x000fea000b800000 */
[----:B------:R-:W-:Y:S05]  /*2320*/  BPT.TRAP 0x1 ;  /* 0x000000040000795c */ /* 0x000fea0000300000 */
.L_x_36:
[----:B------:R-:W-:Y:S04]  /*2330*/  BSSY.RECONVERGENT B0, `(.L_x_37) ;  /* 0x0000003000007945 */ /* 0x000fe80003800200 */
[----:B------:R-:W-:Y:S05]  /*2340*/  @!P2 BRA `(.L_x_38) ;  /* 0x000000000004a947 */ /* 0x000fea0003800000 */
[----:B------:R-:W-:Y:S05]  /*2350*/  BPT.TRAP 0x1 ;  /* 0x000000040000795c */ /* 0x000fea0000300000 */
.L_x_38:
[----:B------:R-:W-:Y:S05]  /*2360*/  BSYNC.RECONVERGENT B0 ;  /* 0x0000000000007941 */ /* 0x000fea0003800200 */
.L_x_37:
[----:B------:R-:W-:Y:S02]  /*2370*/  UIADD3 UR5, UPT, UPT, UR4, 0x1, URZ ;  /* 0x0000000104057890 */ /* 0x000fe4000fffe0ff */
[----:B------:R-:W-:Y:S02]  /*2380*/  ULEA UR16, UR4, UR24, 0xc ;  /* 0x0000001804107291 */ /* 0x000fe4000f8e60ff */
[----:B------:R-:W-:Y:S02]  /*2390*/  UISETP.NE.AND UP0, UPT, UR5, 0x20, UPT ;  /* 0x000000200500788c */ /* 0x000fe4000bf05270 */
[----:B------:R-:W-:Y:S02]  /*23a0*/  UIADD3 UR22, UP1, UPT, UR26, 0x80, URZ ;  /* 0x000000801a167890 */ /* 0x000fe4000ff3e0ff */
[----:B------:R-:W-:Y:S02]  /*23b0*/  USEL UR9, URZ, 0x1, UP0 ;  /* 0x00000001ff097887 */ /* 0x000fe40008000000 */
[----:B------:R-:W-:-:S02]  /*23c0*/  USEL UR5, UR5, URZ, UP0 ;  /* 0x000000ff05057287 */ /* 0x000fc40008000000 */
[----:B------:R-:W-:Y:S02]  /*23d0*/  UIADD3 UR14, UP0, UPT, UR26, 0x180, URZ ;  /* 0x000001801a0e7890 */ /* 0x000fe4000ff1e0ff */
[----:B------:R-:W-:Y:S01]  /*23e0*/  ULEA UR8, UR5, UR6, 0x3 ;  /* 0x0000000605087291 */ /* 0x000fe2000f8e18ff */
[----:B------:R-:W-:Y:S01]  /*23f0*/  LOP3.LUT R12, R12, UR9, RZ, 0x3c, !PT ;  /* 0x000000090c0c7c12 */ /* 0x000fe2000f8e3cff */
[----:B------:R-:W-:Y:S02]  /*2400*/  USHF.L.U32 UR18, UR7, 0x5, URZ ;  /* 0x0000000507127899 */ /* 0x000fe400080006ff */
[----:B------:R-:W-:Y:S01]  /*2410*/  ULOP3.LUT UR17, UR17, 0xfefffff8, URZ, 0xc0, !UPT ;  /* 0xfefffff811117892 */ /* 0x000fe2000f8ec0ff */
[----:B-1----:R-:W-:Y:S01]  /*2420*/  SHF.L.U32 R0, R12, 0x1f, RZ ;  /* 0x0000001f0c007819 */ /* 0x002fe200000006ff */
[----:B------:R-:W-:Y:S02]  /*2430*/  UIADD3 UR16, UPT, UPT, UR6, 0x8600, UR16 ;  /* 0x0000860006107890 */ /* 0x000fe4000fffe010 */
[----:B------:R-:W-:Y:S01]  /*2440*/  UIADD3.X UR23, UPT, UPT, URZ, UR27, URZ, UP1, !UPT ;  /* 0x0000001bff177290 */ /* 0x000fe20008ffe4ff */
[----:B------:R3:W4:Y:S01]  /*2450*/  SYNCS.PHASECHK.TRANS64.TRYWAIT P0, [UR8+0x100], R0 ;  /* 0x00010000ff0075a7 */ /* 0x0007220008001108 */
[----:B------:R-:W-:-:S02]  /*2460*/  ULEA UR8, UR4, UR6, 0xb ;  /* 0x0000000604087291 */ /* 0x000fc4000f8e58ff */
[----:B------:R-:W-:Y:S02]  /*2470*/  UPRMT UR4, URZ, 0x5410, UR21 ;  /* 0x00005410ff047896 */ /* 0x000fe40008000015 */
[----:B------:R-:W-:Y:S02]  /*2480*/  UIADD3 UR8, UPT, UPT, UR8, 0x28600, URZ ;  /* 0x0002860008087890 */ /* 0x000fe4000fffe0ff */
[----:B------:R-:W-:Y:S01]  /*2490*/  UIADD3.X UR15, UPT, UPT, URZ, UR27, URZ, UP0, !UPT ;  /* 0x0000001bff0f7290 */ /* 0x000fe200087fe4ff */
[----:B------:R-:W-:Y:S01]  /*24a0*/  UMOV UR30, 0x0 ;  /* 0x00000000001e7882 */ /* 0x000fe20000000000 */
[----:B------:R-:W-:Y:S01]  /*24b0*/  UMOV UR31, 0x10000000 ;  /* 0x10000000001f7882 */ /* 0x000fe20000000000 */
[----:B------:R-:W-:Y:S01]  /*24c0*/  UMOV UR19, UR35 ;  /* 0x0000002300137c82 */ /* 0x000fe20008000000 */
[----:B------:R-:W-:Y:S01]  /*24d0*/  UMOV UR20, UR36 ;  /* 0x0000002400147c82 */ /* 0x000fe20008000000 */
[----:B------:R-:W-:Y:S01]  /*24e0*/  UMOV UR12, UR36 ;  /* 0x00000024000c7c82 */ /* 0x000fe20008000000 */
[----:B------:R-:W-:Y:S01]  /*24f0*/  UMOV UR9, UR17 ;  /* 0x0000001100097c82 */ /* 0x000fe20008000000 */
[----:B------:R-:W-:Y:S01]  /*2500*/  UMOV UR10, UR18 ;  /* 0x00000012000a7c82 */ /* 0x000fe20008000000 */
[----:B------:R1:W-:Y:S01]  /*2510*/  UTMALDG.3D.MULTICAST.2CTA [UR16], [UR22], UR4, desc[UR30] ;  /* 0x00001e10160073b4 */ /* 0x0003e20008211804 */
[----:B------:R-:W-:-:S04]  /*2520*/  UIADD3 UR7, UPT, UPT, UR7, 0x1, URZ ;  /* 0x0000000107077890 */ /* 0x000fc8000fffe0ff */
[----:B------:R-:W-:Y:S01]  /*2530*/  UISETP.NE.AND UP0, UPT, UR7, UR13, UPT ;  /* 0x0000000d0700728c */ /* 0x000fe2000bf05270 */
[----:B------:R3:W-:Y:S01]  /*2540*/  UTMALDG.3D.2CTA [UR8], [UR14], desc[UR30] ;  /* 0x00001e080e0075b4 */ /* 0x0007e20008211000 */
[----:B-1----:R-:W-:-:S07]  /*2550*/  UMOV UR4, UR5 ;  /* 0x0000000500047c82 */ /* 0x002fce0008000000 */
[----:B---3--:R-:W-:Y:S05]  /*2560*/  BRA.U UP0, `(.L_x_39) ;  /* 0xfffffffd00447547 */ /* 0x008fea000b83ffff */
.L_x_33:
[C---:B------:R-:W-:Y:S01]  /*2570*/  LEA R3, R11.reuse, UR6, 0x3 ;  /* 0x000000060b037c11 */ /* 0x040fe2000f8e18ff */
[----:B------:R-:W-:Y:S01]  /*2580*/  NOP ;  /* 0x0000000000007918 */ /* 0x000fe20000000000 */
[----:B-1----:R-:W-:Y:S02]  /*2590*/  SHF.L.U32 R0, R10, 0x1f, RZ ;  /* 0x0000001f0a007819 */ /* 0x002fe400000006ff */
[----:B------:R-:W-:Y:S02]  /*25a0*/  LEA R5, R11, UR6, 0x4 ;  /* 0x000000060b057c11 */ /* 0x000fe4000f8e20ff */
[----:B--2-4-:R-:W1:Y:S02]  /*25b0*/  SYNCS.PHASECHK.TRANS64.TRYWAIT P0, [R3+URZ+0x230], R0 ;  /* 0x00023000030075a7 */ /* 0x014e6400080011ff */
[----:B-1----:R-:W-:Y:S05]  /*25c0*/  @!P0 BRA `(.L_x_40) ;  /* 0x0000007c00508947 */ /* 0x002fea0003800000 */
.L_x_155:
[----:B------:R-:W2:Y:S01]  /*25d0*/  LDS.128 R4, [R5+0x2c0] ;  /* 0x0002c00005047984 */ /* 0x000ea20000000c00 */
[----:B------:R-:W-:Y:S01]  /*25e0*/  UISETP.GE.AND UP0, UPT, UR42, 0x1, UPT ;  /* 0x000000012a00788c */ /* 0x000fe2000bf06270 */
[----:B------:R-:W-:Y:S01]  /*25f0*/  @!PT LDS RZ, [RZ] ;  /* 0x00000000fffff984 */ /* 0x000fe20000000800 */
[----:B------:R-:W-:Y:S01]  /*2600*/  @!PT LDS RZ, [RZ] ;  /* 0x00000000fffff984 */ /* 0x000fe20000000800 */
[----:B------:R-:W-:Y:S01]  /*2610*/  @!PT LDS RZ, [RZ] ;  /* 0x00000000fffff984 */ /* 0x000fe20000000800 */
[----:B------:R-:W-:Y:S01]  /*2620*/  @!PT LDS RZ, [RZ] ;  /* 0x00000000fffff984 */ /* 0x000fe20000000800 */
[----:B------:R3:W-:Y:S06]  /*2630*/  MEMBAR.ALL.CTA ;  /* 0x0000000000007992 */ /* 0x0007ec0000008000 */
[----:B---3--:R-:W3:Y:S01]  /*2640*/  FENCE.VIEW.ASYNC.S ;  /* 0x00000000000073c6 */ /* 0x008ee20000000000 */
[----:B--2---:R-:W-:-:S13]  /*2650*/  LOP3.LUT P0, RZ, R6, 0x1, RZ, 0xc0, !PT ;  /* 0x0000000106ff7812 */ /* 0x004fda000780c0ff */
[----:B---3--:R-:W-:Y:S01]  /*2660*/  VOTEU.ANY UP1, P0 ;  /* 0x0000000000ff7886 */ /* 0x008fe20000020100 */
[----:B------:R-:W-:-:S13]  /*2670*/  PLOP3.LUT P0, PT, PT, PT, UP1, 0x80, 0x8 ;  /* 0x000000000008781c */ /* 0x000fda0003f0f018 */
[----:B-1----:R-:W-:Y:S02]  /*2680*/  @P0 LOP3.LUT R0, R5, 0xffff, RZ, 0xc0, !PT ;  /* 0x0000ffff05000812 */ /* 0x002fe400078ec0ff */
[----:B------:R-:W-:Y:S02]  /*2690*/  @P0 MOV R2, R4 ;  /* 0x0000000400020202 */ /* 0x000fe40000000f00 */
[----:B------:R-:W-:Y:S01]  /*26a0*/  @P0 R2UR UR7, R0 ;  /* 0x00000000000702ca */ /* 0x000fe200000e0000 */
[----:B------:R-:W-:Y:S01]  /*26b0*/  VIADD R0, R3, 0x240 ;  /* 0x0000024003007836 */ /* 0x000fe20000000000 */
[----:B------:R-:W-:Y:S02]  /*26c0*/  @P0 SHF.R.U32.HI R4, RZ, 0x10, R5 ;  /* 0x00000010ff040819 */ /* 0x000fe40000011605 */
[----:B------:R-:W-:Y:S02]  /*26d0*/  @P0 R2UR UR8, R2 ;  /* 0x00000000020802ca */ /* 0x000fe400000e0000 */
[----:B------:R-:W-:-:S02]  /*26e0*/  PRMT R0, RZ, 0x654, R0 ;  /* 0x00000654ff007816 */ /* 0x000fc40000000000 */
[----:B------:R-:W-:Y:S02]  /*26f0*/  @P0 R2UR UR4, R4 ;  /* 0x00000000040402ca */ /* 0x000fe400000e0000 */
[----:B------:R1:W-:Y:S03]  /*2700*/  SYNCS.ARRIVE.TRANS64.RED.A1T0 RZ, [R0+URZ], RZ ;  /* 0x000000ff00ff79a7 */ /* 0x0003e600081004ff */
[----:B------:R-:W-:-:S04]  /*2710*/  @UP1 UMOV UR29, UR7 ;  /* 0x00000007001d1c82 */ /* 0x000fc80008000000 */
[----:B------:R-:W-:-:S04]  /*2720*/  @UP1 UMOV UR37, UR8 ;  /* 0x0000000800251c82 */ /* 0x000fc80008000000 */
[----:B------:R-:W-:Y:S01]  /*2730*/  @UP1 UMOV UR36, UR4 ;  /* 0x0000000400241c82 */ /* 0x000fe20008000000 */
[----:B------:R-:W-:Y:S05]  /*2740*/  BRA.U !UP0, `(.L_x_41) ;  /* 0x0000000108d47547 */ /* 0x000fea000b800000 */
[----:B------:R-:W2:Y:S01]  /*2750*/  LDCU.128 UR12, c[0x0][0xb10] ;  /* 0x00016200ff0c77ac */ /* 0x000ea20008000c00 */
[----:B------:R-:W3:Y:S01]  /*2760*/  LDCU UR30, c[0x0][0xb20] ;  /* 0x00016400ff1e77ac */ /* 0x000ee20008000800 */
[----:B------:R-:W4:Y:S01]  /*2770*/  LDCU UR20, c[0x0][0xb0c] ;  /* 0x00016180ff1477ac */ /* 0x000f220008000800 */
[----:B------:R-:W1:Y:S01]  /*2780*/  LDCU.64 UR10, c[0x0][0xb28] ;  /* 0x00016500ff0a77ac */ /* 0x000e620008000a00 */
[----:B------:R-:W-:Y:S02]  /*2790*/  UISETP.NE.AND UP3, UPT, UR42, 0x1, UPT ;  /* 0x000000012a00788c */ /* 0x000fe4000bf65270 */
[----:B--2---:R-:W-:Y:S02]  /*27a0*/  UIMAD.WIDE.U32 UR16, UR38, UR15, URZ ;  /* 0x0000000f261072a5 */ /* 0x004fe4000f8e00ff */
[----:B------:R-:W-:Y:S02]  /*27b0*/  UIMAD.WIDE.U32 UR8, UR39, UR12, URZ ;  /* 0x0000000c270872a5 */ /* 0x000fe4000f8e00ff */
[----:B------:R-:W-:-:S02]  /*27c0*/  UISETP.NE.AND UP0, UPT, UR14, 0x1, UPT ;  /* 0x000000010e00788c */ /* 0x000fc4000bf05270 */
[----:B------:R-:W-:Y:S01]  /*27d0*/  UIMAD.WIDE.U32 UR22, UR29, UR15, URZ ;  /* 0x0000000f1d1672a5 */ /* 0x000fe2000f8e00ff */
[----:B------:R-:W-:Y:S02]  /*27e0*/  UMOV UR16, UR17 ;  /* 0x0000001100107c82 */ /* 0x000fe40008000000 */
[----:B------:R-:W-:Y:S01]  /*27f0*/  UMOV UR8, UR9 ;  /* 0x0000000900087c82 */ /* 0x000fe20008000000 */
[----:B---3--:R-:W-:Y:S02]  /*2800*/  USHF.R.U32.HI UR16, URZ, UR30, UR16 ;  /* 0x0000001eff107299 */ /* 0x008fe40008011610 */
[----:B----4-:R-:W-:Y:S02]  /*2810*/  UISETP.NE.AND UP2, UPT, UR20, 0x1, UPT ;  /* 0x000000011400788c */ /* 0x010fe4000bf45270 */
[----:B------:R-:W-:Y:S02]  /*2820*/  USHF.R.U32.HI UR8, URZ, UR13, UR8 ;  /* 0x0000000dff087299 */ /* 0x000fe40008011608 */
[----:B------:R-:W-:-:S02]  /*2830*/  USEL UR7, UR38, UR16, !UP0 ;  /* 0x0000001026077287 */ /* 0x000fc4000c000000 */
[----:B------:R-:W-:Y:S02]  /*2840*/  USEL UR8, UR39, UR8, !UP2 ;  /* 0x0000000827087287 */ /* 0x000fe4000d000000 */
[----:B-1----:R-:W-:Y:S01]  /*2850*/  UIMAD.WIDE.U32 UR16, UR7, UR10, URZ ;  /* 0x0000000a071072a5 */ /* 0x002fe2000f8e00ff */
[----:B------:R-:W-:Y:S01]  /*2860*/  UMOV UR4, UR23 ;  /* 0x0000001700047c82 */ /* 0x000fe20008000000 */
[----:B------:R-:W-:Y:S02]  /*2870*/  UIMAD.WIDE.U32 UR18, UR37, UR12, URZ ;  /* 0x0000000c251272a5 */ /* 0x000fe4000f8e00ff */
[----:B------:R-:W-:-:S03]  /*2880*/  UIMAD.WIDE.U32 UR22, UR8, UR10, URZ ;  /* 0x0000000a081672a5 */ /* 0x000fc6000f8e00ff */
[----:B------:R-:W-:Y:S01]  /*2890*/  UMOV UR16, UR17 ;  /* 0x0000001100107c82 */ /* 0x000fe20008000000 */
[----:B------:R-:W-:Y:S02]  /*28a0*/  USHF.R.U32.HI UR4, URZ, UR30, UR4 ;  /* 0x0000001eff047299 */ /* 0x000fe40008011604 */
[----:B------:R-:W-:Y:S01]  /*28b0*/  @UP3 USHF.R.U32.HI UR7, URZ, UR11, UR16 ;  /* 0x0000000bff073299 */ /* 0x000fe20008011610 */
[----:B------:R-:W-:Y:S01]  /*28c0*/  UMOV UR18, UR19 ;  /* 0x0000001300127c82 */ /* 0x000fe20008000000 */
[----:B------:R-:W-:Y:S01]  /*28d0*/  UMOV UR22, UR23 ;  /* 0x0000001700167c82 */ /* 0x000fe20008000000 */
[----:B------:R-:W-:Y:S02]  /*28e0*/  USHF.R.U32.HI UR13, URZ, UR13, UR18 ;  /* 0x0000000dff0d7299 */ /* 0x000fe40008011612 */
[----:B------:R-:W-:Y:S02]  /*28f0*/  USEL UR4, UR29, UR4, !UP0 ;  /* 0x000000041d047287 */ /* 0x000fe4000c000000 */
[----:B------:R-:W-:-:S02]  /*2900*/  @UP3 USHF.R.U32.HI UR8, URZ, UR11, UR22 ;  /* 0x0000000bff083299 */ /* 0x000fc40008011616 */
[----:B------:R-:W-:Y:S02]  /*2910*/  UIMAD UR9, UR42, UR7, URZ ;  /* 0x000000072a0972a4 */ /* 0x000fe4000f8e02ff */
[----:B------:R-:W-:Y:S02]  /*2920*/  USEL UR7, UR37, UR13, !UP2 ;  /* 0x0000000d25077287 */ /* 0x000fe4000d000000 */
[----:B------:R-:W-:Y:S02]  /*2930*/  UIMAD UR12, UR42, UR8, URZ ;  /* 0x000000082a0c72a4 */ /* 0x000fe4000f8e02ff */
[----:B------:R-:W-:Y:S02]  /*2940*/  UISETP.GE.AND UP0, UPT, UR4, UR9, UPT ;  /* 0x000000090400728c */ /* 0x000fe4000bf06270 */
[----:B------:R-:W-:Y:S02]  /*2950*/  UIMAD.WIDE.U32 UR16, UR4, UR10, URZ ;  /* 0x0000000a041072a5 */ /* 0x000fe4000f8e00ff */
[----:B------:R-:W-:-:S02]  /*2960*/  UISETP.GE.OR UP0, UPT, UR7, UR12, UP0 ;  /* 0x0000000c0700728c */ /* 0x000fc40008706670 */
        /* <DEDUP_REMOVED lines=19> */
.L_x_41:
[----:B------:R-:W2:Y:S02]  /*2aa0*/  LDCU UR4, c[0x0][0xb30] ;  /* 0x00016600ff0477ac */ /* 0x000ea40008000800 */
[----:B--2---:R-:W-:-:S09]  /*2ab0*/  UISETP.NE.AND UP0, UPT, UR4, 0x1, UPT ;  /* 0x000000010400788c */ /* 0x004fd2000bf05270 */
[----:B------:R-:W-:Y:S05]  /*2ac0*/  BRA.U UP0, `(.L_x_42) ;  /* 0x0000000100447547 */ /* 0x000fea000b800000 */
[----:B------:R-:W2:Y:S01]  /*2ad0*/  LDCU.128 UR12, c[0x0][0xb10] ;  /* 0x00016200ff0c77ac */ /* 0x000ea20008000c00 */
[----:B------:R-:W3:Y:S01]  /*2ae0*/  LDCU UR16, c[0x0][0xb0c] ;  /* 0x00016180ff1077ac */ /* 0x000ee20008000800 */
[----:B------:R-:W4:Y:S01]  /*2af0*/  LDCU UR17, c[0x0][0xb20] ;  /* 0x00016400ff1177ac */ /* 0x000f220008000800 */
[----:B--2---:R-:W-:Y:S02]  /*2b00*/  UIMAD.WIDE.U32 UR10, UR37, UR12, URZ ;  /* 0x0000000c250a72a5 */ /* 0x004fe4000f8e00ff */
[----:B------:R-:W-:Y:S02]  /*2b10*/  UIMAD.WIDE.U32 UR8, UR29, UR15, URZ ;  /* 0x0000000f1d0872a5 */ /* 0x000fe4000f8e00ff */
[----:B---3--:R-:W-:Y:S02]  /*2b20*/  UISETP.NE.AND UP2, UPT, UR16, 0x1, UPT ;  /* 0x000000011000788c */ /* 0x008fe4000bf45270 */
[----:B------:R-:W-:Y:S01]  /*2b30*/  UISETP.NE.AND UP0, UPT, UR14, 0x1, UPT ;  /* 0x000000010e00788c */ /* 0x000fe2000bf05270 */
[----:B------:R-:W-:-:S02]  /*2b40*/  UMOV UR7, UR11 ;  /* 0x0000000b00077c82 */ /* 0x000fc40008000000 */
[----:B------:R-:W-:Y:S01]  /*2b50*/  UMOV UR4, UR9 ;  /* 0x0000000900047c82 */ /* 0x000fe20008000000 */
[----:B------:R-:W-:Y:S02]  /*2b60*/  USHF.R.U32.HI UR7, URZ, UR13, UR7 ;  /* 0x0000000dff077299 */ /* 0x000fe40008011607 */
[----:B----4-:R-:W-:Y:S02]  /*2b70*/  USHF.R.U32.HI UR4, URZ, UR17, UR4 ;  /* 0x00000011ff047299 */ /* 0x010fe40008011604 */
[----:B------:R-:W-:Y:S02]  /*2b80*/  USEL UR7, UR37, UR7, !UP2 ;  /* 0x0000000725077287 */ /* 0x000fe4000d000000 */
[----:B------:R-:W-:-:S04]  /*2b90*/  USEL UR4, UR29, UR4, !UP0 ;  /* 0x000000041d047287 */ /* 0x000fc8000c000000 */
[----:B------:R-:W-:Y:S02]  /*2ba0*/  UIADD3 UR8, UPT, UPT, UR7, -UR4, URZ ;  /* 0x8000000407087290 */ /* 0x000fe4000fffe0ff */
[----:B------:R-:W-:Y:S02]  /*2bb0*/  UIADD3 UR4, UPT, UPT, -UR7, UR4, URZ ;  /* 0x0000000407047290 */ /* 0x000fe4000fffe1ff */
[----:B------:R-:W-:Y:S02]  /*2bc0*/  UIMAD UR29, UR8, UR14, UR29 ;  /* 0x0000000e081d72a4 */ /* 0x000fe4000f8e021d */
[----:B------:R-:W-:-:S12]  /*2bd0*/  UIMAD UR37, UR4, UR16, UR37 ;  /* 0x00000010042572a4 */ /* 0x000fd8000f8e0225 */
.L_x_42:
[----:B------:R-:W-:Y:S01]  /*2be0*/  VIADD R11, R11, 0x1 ;  /* 0x000000010b0b7836 */ /* 0x000fe20000000000 */
[----:B------:R-:W-:Y:S01]  /*2bf0*/  R2UR UR4, R142 ;  /* 0x000000008e0472ca */ /* 0x000fe200000e0000 */
[----:B------:R-:W-:Y:S01]  /*2c00*/  UIADD3 UR20, UPT, UPT, UR29, UR63, URZ ;  /* 0x0000003f1d147290 */ /* 0x000fe2000fffe0ff */
[----:B------:R-:W-:Y:S02]  /*2c10*/  PLOP3.LUT P1, PT, PT, PT, PT, 0x80, 0x8 ;  /* 0x000000000008781c */ /* 0x000fe40003f2f070 */
[----:B------:R-:W-:-:S04]  /*2c20*/  ISETP.NE.AND P0, PT, R11, 0x2, PT ;  /* 0x000000020b00780c */ /* 0x000fc80003f05270 */
[----:B------:R-:W-:Y:S02]  /*2c30*/  SEL R3, RZ, 0x1, P0 ;  /* 0x00000001ff037807 */ /* 0x000fe40000000000 */
[----:B------:R-:W-:Y:S02]  /*2c40*/  SEL R11, R11, RZ, P0 ;  /* 0x000000ff0b0b7207 */ /* 0x000fe40000000000 */
[----:B------:R-:W-:Y:S01]  /*2c50*/  LOP3.LUT R10, R10, R3, RZ, 0x3c, !PT ;  /* 0x000000030a0a7212 */ /* 0x000fe200078e3cff */
[----:B------:R-:W-:Y:S01]  /*2c60*/  UIADD3 UR16, UPT, UPT, UR37, UR4, URZ ;  /* 0x0000000425107290 */ /* 0x000fe2000fffe0ff */
[----:B------:R-:W-:Y:S11]  /*2c70*/  BRA.U UP1, `(.L_x_43) ;  /* 0xfffffff101287547 */ /* 0x000ff6000b83ffff */
[----:B------:R-:W-:Y:S01]  /*2c80*/  UIADD3 UR7, UPT, UPT, UR6, 0x100, URZ ;  /* 0x0000010006077890 */ /* 0x000fe2000fffe0ff */
[----:B------:R-:W-:-:S03]  /*2c90*/  SHF.L.U32 R3, R12, 0x1f, RZ ;  /* 0x0000001f0c037819 */ /* 0x000fc600000006ff */
[----:B------:R-:W-:-:S09]  /*2ca0*/  ULEA UR4, UR5, UR7, 0x3 ;  /* 0x0000000705047291 */ /* 0x000fd2000f8e18ff */
[----:B------:R-:W2:Y:S02]  /*2cb0*/  SYNCS.PHASECHK.TRANS64.TRYWAIT P0, [UR4], R3 ;  /* 0x00000003ff0075a7 */ /* 0x000ea40008001104 */
[----:B--2---:R-:W-:Y:S05]  /*2cc0*/  @!P0 BRA `(.L_x_44) ;  /* 0x0000007400a48947 */ /* 0x004fea0003800000 */
.L_x_157:
[----:B------:R-:W-:-:S04]  /*2cd0*/  UIADD3 UR4, UPT, UPT, UR5, 0x1, URZ ;  /* 0x0000000105047890 */ /* 0x000fc8000fffe0ff */
[----:B------:R-:W-:-:S04]  /*2ce0*/  UISETP.NE.AND UP0, UPT, UR4, 0x20, UPT ;  /* 0x000000200400788c */ /* 0x000fc8000bf05270 */
[----:B------:R-:W-:Y:S02]  /*2cf0*/  USEL UR6, URZ, 0x1, UP0 ;  /* 0x00000001ff067887 */ /* 0x000fe40008000000 */
[----:B------:R-:W-:-:S04]  /*2d00*/  USEL UR4, UR4, URZ, UP0 ;  /* 0x000000ff04047287 */ /* 0x000fc80008000000 */
[----:B------:R-:W-:Y:S01]  /*2d10*/  ULEA UR5, UR4, UR7, 0x3 ;  /* 0x0000000704057291 */ /* 0x000fe2000f8e18ff */
[----:B------:R-:W-:-:S04]  /*2d20*/  LOP3.LUT R2, R12, UR6, RZ, 0x3c, !PT ;  /* 0x000000060c027c12 */ /* 0x000fc8000f8e3cff */
[----:B-1----:R-:W-:-:S04]  /*2d30*/  SHF.L.U32 R3, R2, 0x1f, RZ ;  /* 0x0000001f02037819 */ /* 0x002fc800000006ff */
[----:B------:R-:W1:Y:S02]  /*2d40*/  SYNCS.PHASECHK.TRANS64.TRYWAIT P0, [UR5], R3 ;  /* 0x00000003ff0075a7 */ /* 0x000e640008001105 */
[----:B-1----:R-:W-:Y:S05]  /*2d50*/  @!P0 BRA `(.L_x_45) ;  /* 0x0000007400988947 */ /* 0x002fea0003800000 */
.L_x_159:
        /* <DEDUP_REMOVED lines=9> */
.L_x_161:
        /* <DEDUP_REMOVED lines=9> */
.L_x_163:
        /* <DEDUP_REMOVED lines=9> */
.L_x_165:
        /* <DEDUP_REMOVED lines=9> */
.L_x_167:
        /* <DEDUP_REMOVED lines=9> */
.L_x_169:
        /* <DEDUP_REMOVED lines=9> */
.L_x_171:
        /* <DEDUP_REMOVED lines=9> */
.L_x_173:
        /* <DEDUP_REMOVED lines=9> */
.L_x_175:
        /* <DEDUP_REMOVED lines=9> */
.L_x_177:
        /* <DEDUP_REMOVED lines=9> */
.L_x_179:
        /* <DEDUP_REMOVED lines=9> */
.L_x_181:
        /* <DEDUP_REMOVED lines=9> */
.L_x_183:
        /* <DEDUP_REMOVED lines=9> */
.L_x_185:
        /* <DEDUP_REMOVED lines=9> */
.L_x_187:
        /* <DEDUP_REMOVED lines=9> */
.L_x_189:
        /* <DEDUP_REMOVED lines=9> */
.L_x_191:
        /* <DEDUP_REMOVED lines=9> */
.L_x_193:
        /* <DEDUP_REMOVED lines=9> */
.L_x_195:
        /* <DEDUP_REMOVED lines=9> */
.L_x_197:
        /* <DEDUP_REMOVED lines=9> */
.L_x_199:
        /* <DEDUP_REMOVED lines=9> */
.L_x_201:
        /* <DEDUP_REMOVED lines=9> */
.L_x_203:
        /* <DEDUP_REMOVED lines=9> */
.L_x_205:
        /* <DEDUP_REMOVED lines=9> */
.L_x_207:
        /* <DEDUP_REMOVED lines=9> */
.L_x_209:
        /* <DEDUP_REMOVED lines=9> */
.L_x_211:
        /* <DEDUP_REMOVED lines=9> */
.L_x_213:
        /* <DEDUP_REMOVED lines=9> */
.L_x_215:
        /* <DEDUP_REMOVED lines=9> */
.L_x_217:
[----:B------:R-:W-:-:S04]  /*3db0*/  UIADD3 UR4, UPT, UPT, UR4, 0x1, URZ ;  /* 0x0000000104047890 */ /* 0x000fc8000fffe0ff */
[----:B------:R-:W-:-:S04]  /*3dc0*/  UISETP.NE.AND UP0, UPT, UR4, 0x20, UPT ;  /* 0x000000200400788c */ /* 0x000fc8000bf05270 */
[----:B------:R-:W-:Y:S02]  /*3dd0*/  USEL UR5, URZ, 0x1, UP0 ;  /* 0x00000001ff057887 */ /* 0x000fe40008000000 */
[----:B------:R-:W-:-:S04]  /*3de0*/  USEL UR4, UR4, URZ, UP0 ;  /* 0x000000ff04047287 */ /* 0x000fc80008000000 */
[----:B------:R-:W-:Y:S01]  /*3df0*/  ULEA UR4, UR4, UR7, 0x3 ;  /* 0x0000000704047291 */ /* 0x000fe2000f8e18ff */
[----:B-1----:R-:W-:-:S04]  /*3e00*/  LOP3.LUT R3, R2, UR5, RZ, 0x3c, !PT ;  /* 0x0000000502037c12 */ /* 0x002fc8000f8e3cff */
[----:B------:R-:W-:Y:S01]  /*3e10*/  SHF.L.U32 R3, R3, 0x1f, RZ ;  /* 0x0000001f03037819 */ /* 0x000fe200000006ff */
[----:B------:R-:W-:-:S07]  /*3e20*/  IMAD.U32 R0, RZ, RZ, UR4 ;  /* 0x00000004ff007e24 */ /* 0x000fce000f8e00ff */
.L_x_75:
[----:B-1----:R1:W2:Y:S02]  /*3e30*/  SYNCS.PHASECHK.TRANS64.TRYWAIT P0, [R0+URZ], R3 ;  /* 0x00000003000075a7 */ /* 0x0022a400080011ff */
[----:B--2---:R-:W-:Y:S05]  /*3e40*/  @!P0 NANOSLEEP.SYNCS 0x989680 ;  /* 0x009896800000895d */ /* 0x004fea0003900000 */
[----:B------:R-:W2:Y:S02]  /*3e50*/  @!P0 SYNCS.PHASECHK.TRANS64 P0, [R0+URZ], R3 ;  /* 0x00000003000085a7 */ /* 0x000ea400080010ff */
[----:B--2---:R-:W-:Y:S05]  /*3e60*/  @P0 EXIT ;  /* 0x000000000000094d */ /* 0x004fea0003800000 */
[----:B------:R-:W-:Y:S05]  /*3e70*/  BRA `(.L_x_75) ;  /* 0xfffffffc00ec7947 */ /* 0x000fea000383ffff */
.L_x_23:
[----:B------:R-:W-:-:S04]  /*3e80*/  UISETP.NE.AND UP0, UPT, UR46, URZ, UPT ;  /* 0x000000ff2e00728c */ /* 0x000fc8000bf05270 */
[----:B------:R-:W-:-:S09]  /*3e90*/  UISETP.NE.OR UP0, UPT, UR18, 0x1, UP0 ;  /* 0x000000011200788c */ /* 0x000fd20008705670 */
[----:B------:R-:W-:Y:S05]  /*3ea0*/  BRA.U UP0, `(.L_x_76) ;  /* 0x0000000500487547 */ /* 0x000fea000b800000 */
[----:B------:R-:W-:Y:S01]  /*3eb0*/  ISETP.GE.U32.AND P2, PT, R0, 0x4, PT ;  /* 0x000000040000780c */ /* 0x000fe20003f46070 */
[----:B------:R-:W-:Y:S01]  /*3ec0*/  IMAD.MOV.U32 R12, RZ, RZ, 0x1 ;  /* 0x00000001ff0c7424 */ /* 0x000fe200078e00ff */
[----:B------:R-:W-:Y:S02]  /*3ed0*/  CS2R R10, SRZ ;  /* 0x00000000000a7805 */ /* 0x000fe4000001ff00 */
[----:B------:R-:W-:Y:S01]  /*3ee0*/  CS2R R8, SRZ ;  /* 0x0000000000087805 */ /* 0x000fe2000001ff00 */
[----:B------:R-:W-:Y:S01]  /*3ef0*/  UMOV UR6, 0x400 ;  /* 0x0000040000067882 */ /* 0x000fe20000000000 */
[----:B------:R-:W-:Y:S01]  /*3f00*/  UMOV UR5, URZ ;  /* 0x000000ff00057c82 */ /* 0x000fe20008000000 */
[----:B------:R-:W-:-:S12]  /*3f10*/  ULEA UR6, UR46, UR6, 0x18 ;  /* 0x000000062e067291 */ /* 0x000fd8000f8ec0ff */
.L_x_80:
[----:B------:R-:W-:Y:S02]  /*3f20*/  LEA R2, R8, UR6, 0x3 ;  /* 0x0000000608027c11 */ /* 0x000fe4000f8e18ff */
[----:B------:R-:W-:-:S03]  /*3f30*/  SHF.L.U32 R5, R9, 0x1f, RZ ;  /* 0x0000001f09057819 */ /* 0x000fc600000006ff */
[----:B------:R-:W-:Y:S01]  /*3f40*/  VIADD R4, R2, 0x2a0 ;  /* 0x000002a002047836 */ /* 0x000fe20000000000 */
[----:B------:R-:W1:Y:S02]  /*3f50*/  SYNCS.PHASECHK.TRANS64.TRYWAIT P0, [R2+URZ+0x290], R5 ;  /* 0x00029005020075a7 */ /* 0x000e6400080011ff */
[----:B-1----:R-:W-:Y:S05]  /*3f60*/  @!P0 BRA `(.L_x_77) ;  /* 0x0000006c00e48947 */ /* 0x002fea0003800000 */
.L_x_218:
[----:B------:R-:W-:Y:S01]  /*3f70*/  ULEA UR4, UR5, UR6, 0x3 ;  /* 0x0000000605047291 */ /* 0x000fe2000f8e18ff */
[----:B------:R-:W-:Y:S02]  /*3f80*/  PRMT R4, RZ, 0x654, R4 ;  /* 0x00000654ff047816 */ /* 0x000fe40000000004 */
[----:B-1----:R-:W-:Y:S01]  /*3f90*/  SHF.L.U32 R5, R12, 0x1f, RZ ;  /* 0x0000001f0c057819 */ /* 0x002fe200000006ff */
[----:B------:R-:W-:Y:S01]  /*3fa0*/  UIADD3 UR7, UPT, UPT, UR4, 0x230, URZ ;  /* 0x0000023004077890 */ /* 0x000fe2000fffe0ff */
[----:B------:R1:W-:Y:S05]  /*3fb0*/  SYNCS.ARRIVE.TRANS64.RED.A1T0 RZ, [R4+URZ], RZ ;  /* 0x000000ff04ff79a7 */ /* 0x0003ea00081004ff */
[----:B------:R-:W-:Y:S01]  /*3fc0*/  IMAD.U32 R7, RZ, RZ, UR7 ;  /* 0x00000007ff077e24 */ /* 0x000fe2000f8e00ff */
[----:B------:R-:W2:Y:S04]  /*3fd0*/  SYNCS.PHASECHK.TRANS64.TRYWAIT P0, [UR4+0x240], R5 ;  /* 0x00024005ff0075a7 */ /* 0x000ea80008001104 */
[----:B------:R-:W-:Y:S01]  /*3fe0*/  PRMT R6, R0, 0x654, R7 ;  /* 0x0000065400067816 */ /* 0x000fe20000000007 */
[----:B-1----:R-:W-:Y:S01]  /*3ff0*/  @!P2 IMAD.MOV.U32 R4, RZ, RZ, 0x10 ;  /* 0x00000010ff04a424 */ /* 0x002fe200078e00ff */
[----:B--2---:R-:W-:Y:S06]  /*4000*/  @!P0 BRA `(.L_x_78) ;  /* 0x0000006c00d08947 */ /* 0x004fec0003800000 */
.L_x_220:
[----:B------:R-:W-:Y:S01]  /*4010*/  ULEA UR8, UR5, UR6, 0x4 ;  /* 0x0000000605087291 */ /* 0x000fe2000f8e20ff */
[----:B------:R-:W-:Y:S01]  /*4020*/  SEL R3, R6, R3, !P2 ;  /* 0x0000000306037207 */ /* 0x000fe20005000000 */
[----:B------:R-:W-:Y:S01]  /*4030*/  UIADD3 UR9, UPT, UPT, UR4, 0x230, URZ ;  /* 0x0000023004097890 */ /* 0x000fe2000fffe0ff */
[----:B-1----:R-:W-:Y:S01]  /*4040*/  LEA R2, R11, UR6, 0x3 ;  /* 0x000000060b027c11 */ /* 0x002fe2000f8e18ff */
[----:B------:R-:W-:Y:S01]  /*4050*/  UIADD3 UR8, UPT, UPT, UR8, 0x2c0, URZ ;  /* 0x000002c008087890 */ /* 0x000fe2000fffe0ff */
[----:B------:R-:W-:Y:S01]  /*4060*/  SHF.L.U32 R5, R10, 0x1f, RZ ;  /* 0x0000001f0a057819 */ /* 0x000fe200000006ff */
[----:B------:R1:W-:Y:S01]  /*4070*/  @!P2 SYNCS.ARRIVE.TRANS64.RED RZ, [R3+URZ], R4 ;  /* 0x0000000403ffa9a7 */ /* 0x0003e200080004ff */
[----:B------:R-:W-:Y:S01]  /*4080*/  UIADD3 UR4, UPT, UPT, UR5, 0x1, URZ ;  /* 0x0000000105047890 */ /* 0x000fe2000fffe0ff */
[----:B------:R-:W-:-:S03]  /*4090*/  VIADD R8, R8, 0x1 ;  /* 0x0000000108087836 */ /* 0x000fc60000000000 */
[----:B------:R-:W-:Y:S02]  /*40a0*/  UISETP.NE.AND UP0, UPT, UR4, 0x2, UPT ;  /* 0x000000020400788c */ /* 0x000fe4000bf05270 */
[----:B------:R-:W-:Y:S06]  /*40b0*/  UGETNEXTWORKID.BROADCAST [UR8], [UR9] ;  /* 0x00000000080073ca */ /* 0x000fec0008000100 */
[----:B------:R-:W-:Y:S01]  /*40c0*/  USEL UR7, URZ, 0x1, UP0 ;  /* 0x00000001ff077887 */ /* 0x000fe20008000000 */
[----:B------:R-:W-:Y:S01]  /*40d0*/  ISETP.NE.AND P0, PT, R8, 0x2, PT ;  /* 0x000000020800780c */ /* 0x000fe20003f05270 */
[----:B------:R-:W-:Y:S01]  /*40e0*/  USEL UR5, UR4, URZ, UP0 ;  /* 0x000000ff04057287 */ /* 0x000fe20008000000 */
[----:B------:R-:W2:Y:S03]  /*40f0*/  SYNCS.PHASECHK.TRANS64.TRYWAIT P1, [R2+URZ+0x230], R5 ;  /* 0x00023005020075a7 */ /* 0x000ea600080211ff */
[----:B------:R-:W-:Y:S01]  /*4100*/  LOP3.LUT R12, R12, UR7, RZ, 0x3c, !PT ;  /* 0x000000070c0c7c12 */ /* 0x000fe2000f8e3cff */
[----:B-12---:R-:W-:Y:S07]  /*4110*/  @!P1 BRA `(.L_x_79) ;  /* 0x0000006c00a49947 */ /* 0x006fee0003800000 */
.L_x_221:
[C---:B------:R-:W-:Y:S01]  /*4120*/  LEA R4, R11.reuse, UR6, 0x4 ;  /* 0x000000060b047c11 */ /* 0x040fe2000f8e20ff */
[----:B-1----:R-:W-:Y:S01]  /*4130*/  VIADD R2, R2, 0x240 ;  /* 0x0000024002027836 */ /* 0x002fe20000000000 */
[----:B------:R-:W-:Y:S01]  /*4140*/  SEL R8, R8, RZ, P0 ;  /* 0x000000ff08087207 */ /* 0x000fe20000000000 */
[----:B------:R-:W-:-:S03]  /*4150*/  VIADD R11, R11, 0x1 ;  /* 0x000000010b0b7836 */ /* 0x000fc60000000000 */
[----:B------:R-:W1:Y:S01]  /*4160*/  LDS.128 R4, [R4+0x2c0] ;  /* 0x0002c00004047984 */ /* 0x000e620000000c00 */
[----:B------:R-:W-:Y:S02]  /*4170*/  PRMT R2, RZ, 0x654, R2 ;  /* 0x00000654ff027816 */ /* 0x000fe40000000002 */
[C---:B------:R-:W-:Y:S01]  /*4180*/  ISETP.NE.AND P1, PT, R11.reuse, 0x2, PT ;  /* 0x000000020b00780c */ /* 0x040fe20003f25270 */
[----:B------:R-:W-:Y:S01]  /*4190*/  @!PT LDS RZ, [RZ] ;  /* 0x00000000fffff984 */ /* 0x000fe20000000800 */
[----:B------:R-:W-:Y:S01]  /*41a0*/  @!PT LDS RZ, [RZ] ;  /* 0x00000000fffff984 */ /* 0x000fe20000000800 */
[----:B------:R-:W-:Y:S01]  /*41b0*/  @!PT LDS RZ, [RZ] ;  /* 0x00000000fffff984 */ /* 0x000fe20000000800 */
[----:B------:R-:W-:Y:S01]  /*41c0*/  @!PT LDS RZ, [RZ] ;  /* 0x00000000fffff984 */ /* 0x000fe20000000800 */
[----:B------:R2:W-:Y:S06]  /*41d0*/  MEMBAR.ALL.CTA ;  /* 0x0000000000007992 */ /* 0x0005ec0000008000 */
[----:B--2---:R-:W2:Y:S01]  /*41e0*/  FENCE.VIEW.ASYNC.S ;  /* 0x00000000000073c6 */ /* 0x004ea20000000000 */
[----:B------:R-:W-:Y:S01]  /*41f0*/  SEL R11, R11, RZ, P1 ;  /* 0x000000ff0b0b7207 */ /* 0x000fe20000800000 */
[----:B--2---:R2:W-:Y:S01]  /*4200*/  SYNCS.ARRIVE.TRANS64.RED.A1T0 RZ, [R2+URZ], RZ ;  /* 0x000000ff02ff79a7 */ /* 0x0045e200081004ff */
[----:B-1----:R-:W-:-:S02]  /*4210*/  LOP3.LUT P3, RZ, R6, 0x1, RZ, 0xc0, !PT ;  /* 0x0000000106ff7812 */ /* 0x002fc4000786c0ff */
[----:B------:R-:W-:-:S04]  /*4220*/  SEL R5, RZ, 0x1, P1 ;  /* 0x00000001ff057807 */ /* 0x000fc80000800000 */
[----:B------:R-:W-:Y:S02]  /*4230*/  LOP3.LUT R10, R10, R5, RZ, 0x3c, !PT ;  /* 0x000000050a0a7212 */ /* 0x000fe400078e3cff */
[----:B--2---:R-:W-:-:S04]  /*4240*/  SEL R2, RZ, 0x1, P0 ;  /* 0x00000001ff027807 */ /* 0x004fc80000000000 */
[----:B------:R-:W-:Y:S01]  /*4250*/  LOP3.LUT R9, R9, R2, RZ, 0x3c, !PT ;  /* 0x0000000209097212 */ /* 0x000fe200078e3cff */
[----:B------:R-:W-:Y:S06]  /*4260*/  @P3 BRA `(.L_x_80) ;  /* 0xfffffffc002c3947 */ /* 0x000fec000383ffff */
[----:B------:R-:W-:Y:S01]  /*4270*/  ULEA UR4, UR5, UR6, 0x3 ;  /* 0x0000000605047291 */ /* 0x000fe2000f8e18ff */
[----:B------:R-:W-:-:S08]  /*4280*/  SHF.L.U32 R3, R12, 0x1f, RZ ;  /* 0x0000001f0c037819 */ /* 0x000fd000000006ff */
[----:B------:R-:W1:Y:S02]  /*4290*/  SYNCS.PHASECHK.TRANS64 P0, [UR4+0x240], R3 ;  /* 0x00024003ff0075a7 */ /* 0x000e640008001004 */
[----:B-1----:R-:W-:Y:S05]  /*42a0*/  @P0 BRA `(.L_x_81) ;  /* 0x0000000000080947 */ /* 0x002fea0003800000 */
[----:B------:R-:W1:Y:S02]  /*42b0*/  SYNCS.PHASECHK.TRANS64.TRYWAIT P0, [UR4+0x240], R3 ;  /* 0x00024003ff0075a7 */ /* 0x000e640008001104 */
[----:B-1----:R-:W-:Y:S05]  /*42c0*/  @!P0 BRA `(.L_x_82) ;  /* 0x0000006c004c8947 */ /* 0x002fea0003800000 */
.L_x_81:
[----:B------:R-:W-:-:S04]  /*42d0*/  UIADD3 UR7, UPT, UPT, UR5, 0x1, URZ ;  /* 0x0000000105077890 */ /* 0x000fc8000fffe0ff */
[----:B------:R-:W-:-:S04]  /*42e0*/  UISETP.NE.AND UP0, UPT, UR7, 0x2, UPT ;  /* 0x000000020700788c */ /* 0x000fc8000bf05270 */
[----:B------:R-:W-:Y:S02]  /*42f0*/  USEL UR8, URZ, 0x1, UP0 ;  /* 0x00000001ff087887 */ /* 0x000fe40008000000 */
[----:B------:R-:W-:-:S04]  /*4300*/  USEL UR7, UR7, URZ, UP0 ;  /* 0x000000ff07077287 */ /* 0x000fc80008000000 */
[----:B------:R-:W-:Y:S01]  /*4310*/  ULEA UR7, UR7, UR6, 0x3 ;  /* 0x0000000607077291 */ /* 0x000fe2000f8e18ff */
[----:B-1----:R-:W-:-:S04]  /*4320*/  LOP3.LUT R3, R12, UR8, RZ, 0x3c, !PT ;  /* 0x000000080c037c12 */ /* 0x002fc8000f8e3cff */
[----:B------:R-:W-:-:S04]  /*4330*/  SHF.L.U32 R0, R3, 0x1f, RZ ;  /* 0x0000001f03007819 */ /* 0x000fc800000006ff */
[----:B------:R-:W1:Y:S02]  /*4340*/  SYNCS.PHASECHK.TRANS64 P0, [UR7+0x240], R0 ;  /* 0x00024000ff0075a7 */ /* 0x000e640008001007 */
[----:B-1----:R-:W-:Y:S05]  /*4350*/  @P0 EXIT ;  /* 0x000000000000094d */ /* 0x002fea0003800000 */
[----:B------:R-:W-:Y:S02]  /*4360*/  SHF.L.U32 R3, R3, 0x1f, RZ ;  /* 0x0000001f03037819 */ /* 0x000fe400000006ff */
[----:B------:R-:W-:-:S07]  /*4370*/  MOV R0, UR7 ;  /* 0x0000000700007c02 */ /* 0x000fce0008000f00 */
.L_x_83:
[----:B-1----:R1:W2:Y:S02]  /*4380*/  SYNCS.PHASECHK.TRANS64.TRYWAIT P0, [R0+URZ+0x240], R3 ;  /* 0x00024003000075a7 */ /* 0x0022a400080011ff */
[----:B--2---:R-:W-:Y:S05]  /*4390*/  @!P0 NANOSLEEP.SYNCS 0x989680 ;  /* 0x009896800000895d */ /* 0x004fea0003900000 */
[----:B------:R-:W2:Y:S02]  /*43a0*/  @!P0 SYNCS.PHASECHK.TRANS64 P0, [R0+URZ+0x240], R3 ;  /* 0x00024003000085a7 */ /* 0x000ea400080010ff */
[----:B--2---:R-:W-:Y:S05]  /*43b0*/  @P0 EXIT ;  /* 0x000000000000094d */ /* 0x004fea0003800000 */
[----:B------:R-:W-:Y:S05]  /*43c0*/  BRA `(.L_x_83) ;  /* 0xfffffffc00ec7947 */ /* 0x000fea000383ffff */
.L_x_76:
[----:B------:R-:W-:Y:S05]  /*43d0*/  BRA.U UP4, `(.L_x_84) ;  /* 0x0000001104847547 */ /* 0x000fea000b800000 */
[----:B------:R-:W-:Y:S01]  /*43e0*/  UMOV UR4, 0x40 ;  /* 0x0000004000047882 */ /* 0x000fe20000000000 */
[----:B------:R-:W-:Y:S01]  /*43f0*/  NOP ;  /* 0x0000000000007918 */ /* 0x000fe20000000000 */
[----:B------:R-:W-:Y:S01]  /*4400*/  ULEA UR5, UR46, UR4, 0x18 ;  /* 0x000000042e057291 */ /* 0x000fe2000f8ec0ff */
[----:B------:R-:W-:Y:S02]  /*4410*/  UMOV UR6, 0x400 ;  /* 0x0000040000067882 */ /* 0x000fe40000000000 */
[----:B------:R-:W-:-:S06]  /*4420*/  ULEA UR6, UR46, UR6, 0x18 ;  /* 0x000000062e067291 */ /* 0x000fcc000f8ec0ff */
[----:B------:R-:W1:Y:S02]  /*4430*/  LDS.U8 R0, [UR5+0x1c] ;  /* 0x00001c05ff007984 */ /* 0x000e640008000000 */
[----:B-1----:R-:W-:-:S13]  /*4440*/  ISETP.NE.AND P0, PT, R0, RZ, PT ;  /* 0x000000ff0000720c */ /* 0x002fda0003f05270 */
[----:B------:R-:W-:Y:S05]  /*4450*/  @P0 BRA `(.L_x_85) ;  /* 0x0000000400080947 */ /* 0x000fea0003800000 */
[----:B------:R-:W-:Y:S02]  /*4460*/  UISETP.NE.U32.AND UP1, UPT, UR28, 0x1, UPT ;  /* 0x000000011c00788c */ /* 0x000fe4000bf25070 */
[----:B------:R-:W-:-:S07]  /*4470*/  UIADD3 UR7, UPT, UPT, UR5, 0x8, URZ ;  /* 0x0000000805077890 */ /* 0x000fce000fffe0ff */
[----:B------:R-:W-:Y:S05]  /*4480*/  BRA.U !UP1, `(.L_x_86) ;  /* 0x00000001099c7547 */ /* 0x000fea000b800000 */
[----:B------:R-:W-:Y:S01]  /*4490*/  ELECT P0, URZ, PT ;  /* 0x0000000000ff782f */ /* 0x000fe20003800000 */
[----:B------:R-:W-:-:S12]  /*44a0*/  BSSY B0, `(.L_x_86) ;  /* 0x0000025000007945 */ /* 0x000fd80003800000 */
[----:B------:R-:W-:Y:S05]  /*44b0*/  @!P0 BRA `(.L_x_87) ;  /* 0x00000000008c8947 */ /* 0x000fea0003800000 */
[----:B------:R-:W-:-:S05]  /*44c0*/  UMOV UR4, 0x10 ;  /* 0x0000001000047882 */ /* 0x000fca0000000000 */
[----:B------:R-:W-:Y:S04]  /*44d0*/  DEPBAR.LE SB1, 0x36 ;  /* 0x00009d800000791a */ /* 0x000fe80000000000 */
[----:B------:R-:W1:Y:S02]  /*44e0*/  UTCATOMSWS.2CTA.FIND_AND_SET.ALIGN UP0, UR4, UR4 ;  /* 0x00000004000475e3 */ /* 0x000e640008200800 */
[----:B-1----:R-:W-:Y:S01]  /*44f0*/  MOV R11, UR4 ;  /* 0x00000004000b7c02 */ /* 0x002fe20008000f00 */
[----:B------:R-:W-:Y:S06]  /*4500*/  BRA.U UP0, `(.L_x_88) ;  /* 0x0000000100187547 */ /* 0x000fec000b800000 */
.L_x_89:
[----:B------:R-:W-:Y:S05]  /*4510*/  NANOSLEEP 0x64 ;  /* 0x000000640000795d */ /* 0x000fea0003800000 */
[----:B------:R-:W-:-:S05]  /*4520*/  UMOV UR4, 0x10 ;  /* 0x0000001000047882 */ /* 0x000fca0000000000 */
[----:B------:R-:W-:Y:S04]  /*4530*/  DEPBAR.LE SB1, 0x36 ;  /* 0x00009d800000791a */ /* 0x000fe80000000000 */
[----:B------:R-:W1:Y:S02]  /*4540*/  UTCATOMSWS.2CTA.FIND_AND_SET.ALIGN UP0, UR4, UR4 ;  /* 0x00000004000475e3 */ /* 0x000e640008200800 */
[----:B-1----:R-:W-:Y:S01]  /*4550*/  MOV R11, UR4 ;  /* 0x00000004000b7c02 */ /* 0x002fe20008000f00 */
[----:B------:R-:W-:Y:S05]  /*4560*/  BRA.U !UP0, `(.L_x_89) ;  /* 0xfffffffd08e87547 */ /* 0x000fea000b83ffff */
.L_x_88:
[----:B------:R-:W1:Y:S01]  /*4570*/  LDS R7, [UR5+0x10] ;  /* 0x00001005ff077984 */ /* 0x000e620008000800 */
[----:B------:R-:W-:Y:S01]  /*4580*/  IMAD.U32 R5, RZ, RZ, UR6 ;  /* 0x00000006ff057e24 */ /* 0x000fe2000f8e00ff */
[----:B------:R-:W-:-:S03]  /*4590*/  MOV R4, UR29 ;  /* 0x0000001d00047c02 */ /* 0x000fc60008000f00 */
[----:B------:R-:W-:Y:S01]  /*45a0*/  VIADD R5, R5, 0x2e0 ;  /* 0x000002e005057836 */ /* 0x000fe20000000000 */
[----:B-1----:R-:W-:-:S04]  /*45b0*/  SHF.L.U32 R7, R7, 0x1f, RZ ;  /* 0x0000001f07077819 */ /* 0x002fc800000006ff */
[----:B------:R-:W1:Y:S02]  /*45c0*/  SYNCS.PHASECHK.TRANS64.TRYWAIT P0, [UR5+0x8], R7 ;  /* 0x00000807ff0075a7 */ /* 0x000e640008001105 */
[----:B-1----:R-:W-:Y:S05]  /*45d0*/  @P0 BRA `(.L_x_90) ;  /* 0x0000000000080947 */ /* 0x002fea0003800000 */
[----:B------:R-:W1:Y:S02]  /*45e0*/  SYNCS.PHASECHK.TRANS64.TRYWAIT P0, [UR5+0x8], R7 ;  /* 0x00000807ff0075a7 */ /* 0x000e640008001105 */
[----:B-1----:R-:W-:Y:S05]  /*45f0*/  @!P0 BRA `(.L_x_91) ;  /* 0x0000006800988947 */ /* 0x002fea0003800000 */
.L_x_90:
[----:B-1----:R-:W-:Y:S01]  /*4600*/  HFMA2 R0, -RZ, RZ, 0, 5.9604644775390625e-08 ;  /* 0x00000001ff007431 */ /* 0x002fe200000001ff */
[----:B------:R-:W-:Y:S01]  /*4610*/  UPRMT UR4, UR29, 0x654, UR7 ;  /* 0x000006541d047896 */ /* 0x000fe20008000007 */
[----:B------:R-:W-:Y:S01]  /*4620*/  IMAD.MOV.U32 R8, RZ, RZ, 0xffff ;  /* 0x0000ffffff087424 */ /* 0x000fe200078e00ff */
[----:B------:R-:W-:Y:S01]  /*4630*/  PRMT R4, R4, 0x654, R5 ;  /* 0x0000065404047816 */ /* 0x000fe20000000005 */
[----:B------:R-:W-:Y:S02]  /*4640*/  IMAD.MOV.U32 R6, RZ, RZ, 0x4 ;  /* 0x00000004ff067424 */ /* 0x000fe400078e00ff */
[----:B------:R-:W-:Y:S01]  /*4650*/  IMAD.SHL.U32 R9, R11, 0x20, RZ ;  /* 0x000000200b097824 */ /* 0x000fe200078e00ff */
[----:B------:R-:W-:Y:S02]  /*4660*/  MOV R5, UR4 ;  /* 0x0000000400057c02 */ /* 0x000fe40008000f00 */
[-C--:B------:R-:W-:Y:S01]  /*4670*/  SHF.L.U32 R8, R8, R11.reuse, RZ ;  /* 0x0000000b08087219 */ /* 0x080fe200000006ff */
[----:B------:R1:W-:Y:S01]  /*4680*/  SYNCS.ARRIVE.TRANS64.RED RZ, [UR4], R6 ;  /* 0x00000006ffff79a7 */ /* 0x0003e20008000404 */
[----:B------:R-:W-:Y:S01]  /*4690*/  SHF.L.U32 R7, R0, R11, RZ ;  /* 0x0000000b00077219 */ /* 0x000fe200000006ff */
[----:B------:R1:W-:Y:S04]  /*46a0*/  STS [UR6+0x2e0], R9 ;  /* 0x0002e009ff007988 */ /* 0x0003e80008000806 */
[----:B------:R1:W-:Y:S04]  /*46b0*/  STAS [R4.64], R11 ;  /* 0x0000000b04007dbd */ /* 0x0003e8000c0008ff */
[----:B------:R1:W-:Y:S04]  /*46c0*/  ATOMS.OR RZ, [UR5+0x14], R8 ;  /* 0x00001408ffff798c */ /* 0x0003e8000b000005 */
[----:B------:R1:W-:Y:S04]  /*46d0*/  ATOMS.OR RZ, [UR5+0x18], R7 ;  /* 0x00001807ffff798c */ /* 0x0003e8000b000005 */
[----:B------:R1:W-:Y:S02]  /*46e0*/  ATOMS.XOR RZ, [UR5+0x10], R0 ;  /* 0x00001000ffff798c */ /* 0x0003e4000b800005 */
.L_x_87:
[----:B------:R-:W-:Y:S05]  /*46f0*/  BSYNC B0 ;  /* 0x0000000000007941 */ /* 0x000fea0003800000 */
.L_x_86:
[----:B------:R-:W-:Y:S05]  /*4700*/  BRA.U UP1, `(.L_x_92) ;  /* 0x00000001016c7547 */ /* 0x000fea000b800000 */
[----:B------:R-:W-:-:S03]  /*4710*/  UMOV UR4, 0xffffffff ;  /* 0xffffffff00047882 */ /* 0x000fc60000000000 */
[----:B------:R-:W-:Y:S05]  /*4720*/  BRA.DIV UR4, `(.L_x_93) ;  /* 0x0000006a04647947 */ /* 0x000fea000b800000 */
[----:B------:R-:W-:-:S13]  /*4730*/  ELECT P0, URZ, PT ;  /* 0x0000000000ff782f */ /* 0x000fda0003800000 */
.L_x_225:
[----:B------:R-:W-:Y:S05]  /*4740*/  @!P0 BRA `(.L_x_92) ;  /* 0x00000000005c8947 */ /* 0x000fea0003800000 */
[----:B-1----:R-:W1:Y:S02]  /*4750*/  LDS R5, [UR5+0x10] ;  /* 0x00001005ff057984 */ /* 0x002e640008000800 */
[----:B-1----:R-:W-:-:S04]  /*4760*/  SHF.L.U32 R5, R5, 0x1f, RZ ;  /* 0x0000001f05057819 */ /* 0x002fc800000006ff */
[----:B------:R-:W1:Y:S02]  /*4770*/  SYNCS.PHASECHK.TRANS64.TRYWAIT P0, [UR5+0x8], R5 ;  /* 0x00000805ff0075a7 */ /* 0x000e640008001105 */
[----:B-1----:R-:W-:Y:S05]  /*4780*/  @P0 BRA `(.L_x_94) ;  /* 0x0000000000080947 */ /* 0x002fea0003800000 */
[----:B------:R-:W1:Y:S02]  /*4790*/  SYNCS.PHASECHK.TRANS64.TRYWAIT P0, [UR5+0x8], R5 ;  /* 0x00000805ff0075a7 */ /* 0x000e640008001105 */
[----:B-1----:R-:W-:Y:S05]  /*47a0*/  @!P0 BRA `(.L_x_95) ;  /* 0x0000006800688947 */ /* 0x002fea0003800000 */
.L_x_94:
[----:B------:R-:W2:Y:S01]  /*47b0*/  LDS R7, [UR6+0x2e0] ;  /* 0x0002e006ff077984 */ /* 0x000ea20008000800 */
[----:B-1----:R-:W-:Y:S02]  /*47c0*/  HFMA2 R0, -RZ, RZ, 0, 5.9604644775390625e-08 ;  /* 0x00000001ff007431 */ /* 0x002fe400000001ff */
[----:B------:R-:W-:Y:S01]  /*47d0*/  IMAD.MOV.U32 R4, RZ, RZ, 0xffff ;  /* 0x0000ffffff047424 */ /* 0x000fe200078e00ff */
[----:B------:R-:W-:Y:S01]  /*47e0*/  UPRMT UR4, UR29, 0x654, UR7 ;  /* 0x000006541d047896 */ /* 0x000fe20008000007 */
[----:B--2---:R-:W-:-:S03]  /*47f0*/  IMAD.SHL.U32 R5, R7, 0x20, RZ ;  /* 0x0000002007057824 */ /* 0x004fc600078e00ff */
[-C--:B------:R-:W-:Y:S02]  /*4800*/  SHF.L.U32 R4, R4, R7.reuse, RZ ;  /* 0x0000000704047219 */ /* 0x080fe400000006ff */
[----:B------:R-:W-:Y:S01]  /*4810*/  SHF.L.U32 R7, R0, R7, RZ ;  /* 0x0000000700077219 */ /* 0x000fe200000006ff */
[----:B------:R2:W-:Y:S04]  /*4820*/  STS [UR6+0x2e0], R5 ;  /* 0x0002e005ff007988 */ /* 0x0005e80008000806 */
[----:B------:R2:W-:Y:S04]  /*4830*/  ATOMS.OR RZ, [UR5+0x14], R4 ;  /* 0x00001404ffff798c */ /* 0x0005e8000b000005 */
[----:B------:R2:W-:Y:S01]  /*4840*/  ATOMS.OR RZ, [UR5+0x18], R7 ;  /* 0x00001807ffff798c */ /* 0x0005e2000b000005 */
[----:B------:R-:W-:Y:S03]  /*4850*/  SYNCS.ARRIVE.TRANS64.RED.A1T0 RZ, [UR4], RZ ;  /* 0x000000ffffff79a7 */ /* 0x000fe60008100404 */
[----:B------:R2:W-:Y:S01]  /*4860*/  ATOMS.XOR RZ, [UR5+0x10], R0 ;  /* 0x00001000ffff798c */ /* 0x0005e2000b800005 */
[----:B------:R-:W-:Y:S05]  /*4870*/  BRA `(.L_x_92) ;  /* 0x0000000000107947 */ /* 0x000fea0003800000 */
.L_x_85:
[----:B------:R-:W-:Y:S02]  /*4880*/  MOV R0, 0xffffffff ;  /* 0xffffffff00007802 */ /* 0x000fe40000000f00 */
[----:B------:R-:W-:-:S03]  /*4890*/  MOV R4, 0x48c0 ;  /* 0x000048c000047802 */ /* 0x000fc60000000f00 */
[----:B------:R1:W-:Y:S04]  /*48a0*/  STS [UR6+0x2e0], R0 ;  /* 0x0002e000ff007988 */ /* 0x0003e80008000806 */
[----:B-1---5:R-:W-:Y:S05]  /*48b0*/  CALL.REL.NOINC `($__internal_1_$__cuda_sm10x_tcgen05_guardrail_trap_phase_invalid_during_alloc) ;  /* 0x0000006c00b07944 */ /* 0x022fea0003c00000 */
.L_x_92:
[----:B------:R-:W-:Y:S05]  /*48c0*/  WARPSYNC.ALL ;  /* 0x0000000000007948 */ /* 0x000fea0003800000 */
[----:B------:R-:W3:Y:S01]  /*48d0*/  S2UR UR4, SR_CgaCtaId ;  /* 0x00000000000479c3 */ /* 0x000ee20000008800 */
[----:B------:R-:W-:Y:S01]  /*48e0*/  UMOV UR13, 0x400 ;  /* 0x00000400000d7882 */ /* 0x000fe20000000000 */
[----:B------:R-:W-:-:S06]  /*48f0*/  NOP ;  /* 0x0000000000007918 */ /* 0x000fcc0000000000 */
[----:B------:R-:W-:Y:S06]  /*4900*/  BAR.ARV 0x6, 0xa0 ;  /* 0x0182800000007b1d */ /* 0x000fec0000002000 */
[----:B------:R-:W4:Y:S01]  /*4910*/  LDCU UR6, c[0x0][0x38c] ;  /* 0x00007180ff0677ac */ /* 0x000f220008000800 */
[----:B------:R-:W-:Y:S01]  /*4920*/  LOP3.LUT R3, R3, 0xffff, RZ, 0xc0, !PT ;  /* 0x0000ffff03037812 */ /* 0x000fe200078ec0ff */
[----:B-1----:R-:W-:Y:S01]  /*4930*/  IMAD.MOV.U32 R9, RZ, RZ, 0x1 ;  /* 0x00000001ff097424 */ /* 0x002fe200078e00ff */
[----:B------:R-:W-:Y:S01]  /*4940*/  LOP3.LUT R2, R2, 0xffff, RZ, 0xc0, !PT ;  /* 0x0000ffff02027812 */ /* 0x000fe200078ec0ff */
[----:B------:R-:W-:Y:S01]  /*4950*/  IMAD.MOV.U32 R8, RZ, RZ, RZ ;  /* 0x000000ffff087224 */ /* 0x000fe200078e00ff */
[----:B------:R-:W-:Y:S01]  /*4960*/  R2UR UR16, R3 ;  /* 0x00000000031072ca */ /* 0x000fe200000e0000 */
[----:B------:R-:W-:Y:S01]  /*4970*/  UMOV UR20, URZ ;  /* 0x000000ff00147c82 */ /* 0x000fe20008000000 */
[----:B------:R-:W-:-:S02]  /*4980*/  R2UR UR24, R2 ;  /* 0x00000000021872ca */ /* 0x000fc400000e0000 */
[----:B------:R-:W-:Y:S01]  /*4990*/  CS2R R2, SRZ ;  /* 0x0000000000027805 */ /* 0x000fe2000001ff00 */
[----:B------:R-:W-:Y:S01]  /*49a0*/  UMOV UR10, URZ ;  /* 0x000000ff000a7c82 */ /* 0x000fe20008000000 */
[----:B---3--:R-:W-:Y:S02]  /*49b0*/  ULEA UR13, UR4, UR13, 0x18 ;  /* 0x0000000d040d7291 */ /* 0x008fe4000f8ec0ff */
[----:B------:R-:W-:Y:S02]  /*49c0*/  UISETP.NE.AND UP3, UPT, UR28, URZ, UPT ;  /* 0x000000ff1c00728c */ /* 0x000fe4000bf65270 */
[----:B------:R-:W-:Y:S02]  /*49d0*/  UIADD3 UR5, UPT, UPT, UR13, 0x8600, URZ ;  /* 0x000086000d057890 */ /* 0x000fe4000fffe0ff */
[----:B------:R-:W-:Y:S02]  /*49e0*/  UIADD3 UR4, UPT, UPT, UR13, 0x28600, URZ ;  /* 0x000286000d047890 */ /* 0x000fe4000fffe0ff */
[----:B----4-:R-:W-:Y:S01]  /*49f0*/  UIADD3 UR6, UPT, UPT, UR6, 0x1f, URZ ;  /* 0x0000001f06067890 */ /* 0x010fe2000fffe0ff */
[----:B--2---:R-:W1:Y:S01]  /*4a00*/  LDS R0, [UR13+0x2e0] ;  /* 0x0002e00dff007984 */ /* 0x004e620008000800 */
[----:B------:R-:W-:-:S02]  /*4a10*/  USHF.R.U32.HI UR5, URZ, 0x4, UR5 ;  /* 0x00000004ff057899 */ /* 0x000fc40008011605 */
[----:B------:R-:W-:Y:S02]  /*4a20*/  USHF.R.S32.HI UR21, URZ, 0x1f, UR6 ;  /* 0x0000001fff157899 */ /* 0x000fe40008011406 */
[----:B------:R-:W-:Y:S02]  /*4a30*/  USHF.R.U32.HI UR4, URZ, 0x4, UR4 ;  /* 0x00000004ff047899 */ /* 0x000fe40008011604 */
[----:B------:R-:W-:Y:S02]  /*4a40*/  ULEA.HI UR21, UR21, UR6, URZ, 0x5 ;  /* 0x0000000615157291 */ /* 0x000fe4000f8f28ff */
[----:B------:R-:W-:Y:S02]  /*4a50*/  ULOP3.LUT UR5, UR5, 0x3fff, URZ, 0xc0, !UPT ;  /* 0x00003fff05057892 */ /* 0x000fe4000f8ec0ff */
[----:B------:R-:W-:Y:S02]  /*4a60*/  USHF.R.S32.HI UR21, URZ, 0x5, UR21 ;  /* 0x00000005ff157899 */ /* 0x000fe40008011415 */
[----:B------:R-:W-:-:S02]  /*4a70*/  ULOP3.LUT UR18, UR4, 0x3fff, URZ, 0xc0, !UPT ;  /* 0x00003fff04127892 */ /* 0x000fc4000f8ec0ff */
[----:B------:R-:W-:Y:S02]  /*4a80*/  UISETP.LT.AND UP0, UPT, UR21, 0x1, UPT ;  /* 0x000000011500788c */ /* 0x000fe4000bf01270 */
[----:B------:R-:W-:Y:S02]  /*4a90*/  ULOP3.LUT UR17, UR5, 0x10000, URZ, 0xfc, !UPT ;  /* 0x0001000005117892 */ /* 0x000fe4000f8efcff */
[----:B------:R-:W-:Y:S02]  /*4aa0*/  ULOP3.LUT UR18, UR18, 0x10000, URZ, 0xfc, !UPT ;  /* 0x0001000012127892 */ /* 0x000fe4000f8efcff */
[----:B------:R-:W-:Y:S01]  /*4ab0*/  USEL UR25, UR21, 0x1, !UP0 ;  /* 0x0000000115197887 */ /* 0x000fe2000c000000 */
[----:B------:R-:W-:Y:S01]  /*4ac0*/  UMOV UR11, URZ ;  /* 0x000000ff000b7c82 */ /* 0x000fe20008000000 */
[----:B------:R-:W-:Y:S01]  /*4ad0*/  UMOV UR22, 0x0 ;  /* 0x0000000000167882 */ /* 0x000fe20000000000 */
[----:B------:R-:W-:Y:S01]  /*4ae0*/  UMOV UR23, 0x102004a0 ;  /* 0x102004a000177882 */ /* 0x000fe20000000000 */
[----:B-1----:R-:W-:-:S15]  /*4af0*/  R2UR UR26, R0 ;  /* 0x00000000001a72ca */ /* 0x002fde00000e0000 */
.L_x_103:
[C---:B------:R-:W-:Y:S02]  /*4b00*/  LEA R0, R8.reuse, UR13, 0x3 ;  /* 0x0000000d08007c11 */ /* 0x040fe4000f8e18ff */
[----:B------:R-:W-:Y:S02]  /*4b10*/  SHF.L.U32 R5, R3, 0x1f, RZ ;  /* 0x0000001f03057819 */ /* 0x000fe400000006ff */
[----:B------:R-:W-:Y:S02]  /*4b20*/  LEA R4, R8, UR13, 0x4 ;  /* 0x0000000d08047c11 */ /* 0x000fe4000f8e20ff */
[----:B------:R-:W1:Y:S02]  /*4b30*/  SYNCS.PHASECHK.TRANS64.TRYWAIT P0, [R0+URZ+0x230], R5 ;  /* 0x00023005000075a7 */ /* 0x000e6400080011ff */
[----:B-1-3--:R-:W-:Y:S05]  /*4b40*/  @!P0 BRA `(.L_x_96) ;  /* 0x0000006400988947 */ /* 0x00afea0003800000 */
.L_x_226:
[----:B-1----:R-:W1:Y:S01]  /*4b50*/  LDS.128 R4, [R4+0x2c0] ;  /* 0x0002c00004047984 */ /* 0x002e620000000c00 */
[----:B------:R-:W-:Y:S02]  /*4b60*/  VIADD R0, R0, 0x240 ;  /* 0x0000024000007836 */ /* 0x000fe40000000000 */
[----:B------:R-:W-:Y:S01]  /*4b70*/  VIADD R8, R8, 0x1 ;  /* 0x0000000108087836 */ /* 0x000fe20000000000 */
[----:B------:R-:W-:Y:S01]  /*4b80*/  @!PT LDS RZ, [RZ] ;  /* 0x00000000fffff984 */ /* 0x000fe20000000800 */
[----:B------:R-:W-:Y:S01]  /*4b90*/  @!PT LDS RZ, [RZ] ;  /* 0x00000000fffff984 */ /* 0x000fe20000000800 */
[----:B------:R-:W-:Y:S01]  /*4ba0*/  @!PT LDS RZ, [RZ] ;  /* 0x00000000fffff984 */ /* 0x000fe20000000800 */
[----:B------:R-:W-:Y:S01]  /*4bb0*/  @!PT LDS RZ, [RZ] ;  /* 0x00000000fffff984 */ /* 0x000fe20000000800 */
[----:B------:R2:W-:Y:S06]  /*4bc0*/  MEMBAR.ALL.CTA ;  /* 0x0000000000007992 */ /* 0x0005ec0000008000 */
[----:B--2---:R-:W2:Y:S01]  /*4bd0*/  FENCE.VIEW.ASYNC.S ;  /* 0x00000000000073c6 */ /* 0x004ea20000000000 */
[----:B------:R-:W-:-:S04]  /*4be0*/  PRMT R0, RZ, 0x654, R0 ;  /* 0x00000654ff007816 */ /* 0x000fc80000000000 */
[----:B--2---:R2:W-:Y:S01]  /*4bf0*/  SYNCS.ARRIVE.TRANS64.RED.A1T0 RZ, [R0+URZ], RZ ;  /* 0x000000ff00ff79a7 */ /* 0x0045e200081004ff */
[----:B-1----:R-:W-:Y:S01]  /*4c00*/  LOP3.LUT P1, RZ, R6, 0x1, RZ, 0xc0, !PT ;  /* 0x0000000106ff7812 */ /* 0x002fe2000782c0ff */
[----:B--2---:R-:W-:-:S12]  /*4c10*/  BRA.U UP3, `(.L_x_97) ;  /* 0x0000000103cc7547 */ /* 0x004fd8000b800000 */
[----:B------:R-:W1:Y:S01]  /*4c20*/  LDCU UR4, c[0x0][0x38c] ;  /* 0x00007180ff0477ac */ /* 0x000e620008000800 */
[----:B------:R-:W-:Y:S02]  /*4c30*/  PLOP3.LUT P2, PT, PT, PT, PT, 0x80, 0x8 ;  /* 0x000000000008781c */ /* 0x000fe40003f4f070 */
[----:B------:R-:W-:Y:S01]  /*4c40*/  SHF.L.U32 R5, R9, 0x1f, RZ ;  /* 0x0000001f09057819 */ /* 0x000fe200000006ff */
[----:B------:R-:W-:Y:S02]  /*4c50*/  ULEA UR19, UR20, UR13, 0x3 ;  /* 0x0000000d14137291 */ /* 0x000fe4000f8e18ff */
[----:B-1----:R-:W-:-:S06]  /*4c60*/  UISETP.GE.AND UP0, UPT, UR4, 0x1, UPT ;  /* 0x000000010400788c */ /* 0x002fcc000bf06270 */
[----:B------:R-:W-:-:S05]  /*4c70*/  PLOP3.LUT P0, PT, PT, PT, UP0, 0x80, 0x8 ;  /* 0x000000000008781c */ /* 0x000fca0003f0f008 */
[----:B------:R-:W-:-:S08]  /*4c80*/  @UP0 ULEA UR4, UR10, UR13, 0x3 ;  /* 0x0000000d0a040291 */ /* 0x000fd0000f8e18ff */
[----:B------:R-:W-:-:S04]  /*4c90*/  @P0 SHF.L.U32 R0, R2, 0x1f, RZ ;  /* 0x0000001f02000819 */ /* 0x000fc800000006ff */
[----:B------:R1:W2:Y:S01]  /*4ca0*/  @P0 SYNCS.PHASECHK.TRANS64.TRYWAIT P2, [UR4], R0 ;  /* 0x00000000ff0005a7 */ /* 0x0002a20008041104 */
[----:B------:R-:W3:Y:S02]  /*4cb0*/  SYNCS.PHASECHK.TRANS64.TRYWAIT P0, [UR19+0x270], R5 ;  /* 0x00027005ff0075a7 */ /* 0x000ee40008001113 */
[----:B-123--:R-:W-:Y:S05]  /*4cc0*/  @!P0 BRA `(.L_x_98) ;  /* 0x00000064004c8947 */ /* 0x00efea0003800000 */
.L_x_228:
[----:B------:R-:W-:Y:S01]  /*4cd0*/  UMOV UR14, UR11 ;  /* 0x0000000b000e7c82 */ /* 0x000fe20008000000 */
[----:B------:R-:W-:Y:S05]  /*4ce0*/  BRA.U !UP0, `(.L_x_99) ;  /* 0x0000000108887547 */ /* 0x000fea000b800000 */
[----:B------:R-:W-:Y:S02]  /*4cf0*/  UIADD3 UR14, UPT, UPT, UR25, UR11, URZ ;  /* 0x0000000b190e7290 */ /* 0x000fe4000fffe0ff */
[----:B------:R-:W-:Y:S02]  /*4d00*/  ULEA UR15, UR20, UR26, 0x7 ;  /* 0x0000001a140f7291 */ /* 0x000fe4000f8e38ff */
[----:B------:R-:W-:Y:S01]  /*4d10*/  UPLOP3.LUT UP2, UPT, UPT, UPT, UPT, 0x40, 0x4 ;  /* 0x000000000004789c */ /* 0x000fe20003f4e870 */
[----:B------:R-:W-:Y:S01]  /*4d20*/  UMOV UR12, UR21 ;  /* 0x00000015000c7c82 */ /* 0x000fe20008000000 */
[----:B------:R-:W-:-:S09]  /*4d30*/  UMOV UR5, UR10 ;  /* 0x0000000a00057c82 */ /* 0x000fd20008000000 */
.L_x_102:
[----:B--2---:R-:W-:Y:S01]  /*4d40*/  ULEA UR6, UR5, UR13, 0x3 ;  /* 0x0000000d05067291 */ /* 0x004fe2000f8e18ff */
[----:B---3--:R-:W-:Y:S11]  /*4d50*/  @P2 BRA `(.L_x_100) ;  /* 0x00000000000c2947 */ /* 0x008ff60003800000 */
[----:B-1----:R-:W-:Y:S04]  /*4d60*/  SHF.L.U32 R5, R2, 0x1f, RZ ;  /* 0x0000001f02057819 */ /* 0x002fe800000006ff */
[----:B------:R-:W1:Y:S02]  /*4d70*/  SYNCS.PHASECHK.TRANS64.TRYWAIT P0, [UR6], R5 ;  /* 0x00000005ff0075a7 */ /* 0x000e640008001106 */
[----:B-1----:R-:W-:Y:S05]  /*4d80*/  @!P0 BRA `(.L_x_101) ;  /* 0x0000006400348947 */ /* 0x002fea0003800000 */
.L_x_100:
[----:B------:R-:W-:Y:S01]  /*4d90*/  UISETP.NE.AND UP0, UPT, UR12, 0x1, UPT ;  /* 0x000000010c00788c */ /* 0x000fe2000bf05270 */
[----:B------:R-:W-:Y:S01]  /*4da0*/  PLOP3.LUT P2, PT, PT, PT, PT, 0x80, 0x8 ;  /* 0x000000000008781c */ /* 0x000fe20003f4f070 */
[----:B------:R-:W-:Y:S02]  /*4db0*/  UIADD3 UR4, UPT, UPT, UR5, 0x1, URZ ;  /* 0x0000000105047890 */ /* 0x000fe4000fffe0ff */
[----:B------:R-:W-:Y:S02]  /*4dc0*/  ULEA UR8, UR5, UR18, 0x7 ;  /* 0x0000001205087291 */ /* 0x000fe4000f8e38ff */
[----:B------:R-:W-:Y:S01]  /*4dd0*/  UISETP.NE.AND UP1, UPT, UR4, 0x20, UPT ;  /* 0x000000200400788c */ /* 0x000fe2000bf25270 */
[----:B------:R-:W-:Y:S01]  /*4de0*/  PLOP3.LUT P0, PT, PT, PT, UP0, 0x80, 0x8 ;  /* 0x000000000008781c */ /* 0x000fe20003f0f008 */
[----:B------:R-:W-:Y:S02]  /*4df0*/  UIADD3 UR11, UPT, UPT, UR11, 0x1, URZ ;  /* 0x000000010b0b7890 */ /* 0x000fe4000fffe0ff */
[----:B------:R-:W-:Y:S02]  /*4e00*/  USEL UR7, URZ, 0x1, UP1 ;  /* 0x00000001ff077887 */ /* 0x000fe40008800000 */
[----:B------:R-:W-:Y:S01]  /*4e10*/  USEL UR10, UR4, URZ, UP1 ;  /* 0x000000ff040a7287 */ /* 0x000fe20008800000 */
[----:B------:R-:W-:Y:S01]  /*4e20*/  UMOV UR9, 0xc0004010 ;  /* 0xc000401000097882 */ /* 0x000fe20000000000 */
[----:B------:R-:W-:Y:S02]  /*4e30*/  UIADD3 UR12, UPT, UPT, UR12, -0x1, URZ ;  /* 0xffffffff0c0c7890 */ /* 0x000fe4000fffe0ff */
[----:B------:R-:W-:Y:S01]  /*4e40*/  LOP3.LUT R2, R2, UR7, RZ, 0x3c, !PT ;  /* 0x0000000702027c12 */ /* 0x000fe2000f8e3cff */
[----:B------:R-:W-:Y:S01]  /*4e50*/  @UP0 ULEA UR4, UR10, UR13, 0x3 ;  /* 0x0000000d0a040291 */ /* 0x000fe2000f8e18ff */
[----:B------:R-:W-:Y:S02]  /*4e60*/  UMOV UR7, 0xc0004010 ;  /* 0xc000401000077882 */ /* 0x000fe40000000000 */
[----:B-1----:R-:W-:Y:S01]  /*4e70*/  @P0 SHF.L.U32 R0, R2, 0x1f, RZ ;  /* 0x0000001f02000819 */ /* 0x002fe200000006ff */
[----:B------:R-:W-:Y:S05]  /*4e80*/  UISETP.NE.AND UP0, UPT, UR11, UR14, UPT ;  /* 0x0000000e0b00728c */ /* 0x000fea000bf05270 */
[----:B------:R2:W3:Y:S01]  /*4e90*/  @P0 SYNCS.PHASECHK.TRANS64.TRYWAIT P2, [UR4], R0 ;  /* 0x00000000ff0005a7 */ /* 0x0004e20008041104 */
[----:B------:R-:W-:Y:S02]  /*4ea0*/  UIADD3 UR4, UPT, UPT, UR6, 0x100, URZ ;  /* 0x0000010006047890 */ /* 0x000fe4000fffe0ff */
[----:B------:R-:W-:Y:S03]  /*4eb0*/  ULEA UR6, UR5, UR17, 0x8 ;  /* 0x0000001105067291 */ /* 0x000fe6000f8e40ff */
[----:B------:R-:W-:Y:S06]  /*4ec0*/  UMOV UR5, UR10 ;  /* 0x0000000a00057c82 */ /* 0x000fec0008000000 */
[----:B------:R2:W-:Y:S01]  /*4ed0*/  UTCIMMA.2CTA gdesc[UR6], gdesc[UR8], tmem[UR15], tmem[UR22], idesc[UR23], UP2 ;  /* 0x00ff1608060075ea */ /* 0x0005e2000920010f */
[----:B------:R-:W-:Y:S01]  /*4ee0*/  UPLOP3.LUT UP2, UPT, UPT, UPT, UPT, 0x80, 0x8 ;  /* 0x000000000008789c */ /* 0x000fe20003f4f070 */
[----:B------:R2:W-:Y:S01]  /*4ef0*/  UTCBAR.2CTA.MULTICAST [UR4], URZ, UR16 ;  /* 0x000000ff040073e9 */ /* 0x0005e20008200810 */
[----:B------:R-:W-:Y:S09]  /*4f00*/  BRA.U UP0, `(.L_x_102) ;  /* 0xfffffffd008c7547 */ /* 0x000ff2000b83ffff */
.L_x_99:
[----:B--2---:R-:W-:Y:S01]  /*4f10*/  UIADD3 UR4, UPT, UPT, UR19, 0x250, URZ ;  /* 0x0000025013047890 */ /* 0x004fe2000fffe0ff */
[----:B------:R-:W-:-:S08]  /*4f20*/  UMOV UR11, UR14 ;  /* 0x0000000e000b7c82 */ /* 0x000fd00008000000 */
[----:B------:R2:W-:Y:S01]  /*4f30*/  UTCBAR.2CTA.MULTICAST [UR4], URZ, UR24 ;  /* 0x000000ff040073e9 */ /* 0x0005e20008200818 */
[----:B------:R-:W-:Y:S02]  /*4f40*/  NOP ;  /* 0x0000000000007918 */ /* 0x000fe40000000000 */
.L_x_97:
[----:B--2---:R-:W-:Y:S01]  /*4f50*/  UIADD3 UR4, UPT, UPT, UR20, 0x1, URZ ;  /* 0x0000000114047890 */ /* 0x004fe2000fffe0ff */
[----:B------:R-:W-:-:S03]  /*4f60*/  ISETP.NE.AND P0, PT, R8, 0x2, PT ;  /* 0x000000020800780c */ /* 0x000fc60003f05270 */
[----:B------:R-:W-:Y:S01]  /*4f70*/  UISETP.NE.AND UP0, UPT, UR4, 0x4, UPT ;  /* 0x000000040400788c */ /* 0x000fe2000bf05270 */
[----:B-1----:R-:W-:Y:S02]  /*4f80*/  SEL R0, RZ, 0x1, P0 ;  /* 0x00000001ff007807 */ /* 0x002fe40000000000 */
[----:B------:R-:W-:Y:S01]  /*4f90*/  SEL R8, R8, RZ, P0 ;  /* 0x000000ff08087207 */ /* 0x000fe20000000000 */
[----:B------:R-:W-:Y:S01]  /*4fa0*/  USEL UR5, URZ, 0x1, UP0 ;  /* 0x00000001ff057887 */ /* 0x000fe20008000000 */
[----:B------:R-:W-:Y:S01]  /*4fb0*/  LOP3.LUT R3, R3, R0, RZ, 0x3c, !PT ;  /* 0x0000000003037212 */ /* 0x000fe200078e3cff */
[----:B------:R-:W-:-:S04]  /*4fc0*/  USEL UR20, UR4, URZ, UP0 ;  /* 0x000000ff04147287 */ /* 0x000fc80008000000 */
[----:B------:R-:W-:Y:S01]  /*4fd0*/  LOP3.LUT R9, R9, UR5, RZ, 0x3c, !PT ;  /* 0x0000000509097c12 */ /* 0x000fe2000f8e3cff */
[----:B------:R-:W-:Y:S07]  /*4fe0*/  @P1 BRA `(.L_x_103) ;  /* 0xfffffff800c41947 */ /* 0x000fee000383ffff */
[----:B------:R-:W1:Y:S01]  /*4ff0*/  S2UR UR8, SR_CgaCtaId ;  /* 0x00000000000879c3 */ /* 0x000e620000008800 */
[----:B------:R-:W-:Y:S01]  /*5000*/  ELECT P0, URZ, PT ;  /* 0x0000000000ff782f */ /* 0x000fe20003800000 */
[----:B------:R-:W-:Y:S01]  /*5010*/  HFMA2 R0, -RZ, RZ, 0, 5.9604644775390625e-08 ;  /* 0x00000001ff007431 */ /* 0x000fe200000001ff */
[----:B------:R-:W-:-:S05]  /*5020*/  UMOV UR4, 0x40 ;  /* 0x0000004000047882 */ /* 0x000fca0000000000 */
[----:B------:R-:W-:Y:S01]  /*5030*/  UVIRTCOUNT.DEALLOC.SMPOOL 0x80 ;  /* 0x000000800000784c */ /* 0x000fe20000000000 */
[----:B------:R-:W-:Y:S02]  /*5040*/  UISETP.NE.AND UP1, UPT, UR28, URZ, UPT ;  /* 0x000000ff1c00728c */ /* 0x000fe4000bf25270 */
[----:B-1----:R-:W-:-:S09]  /*5050*/  ULEA UR8, UR8, UR4, 0x18 ;  /* 0x0000000408087291 */ /* 0x002fd2000f8ec0ff */
[----:B------:R1:W-:Y:S01]  /*5060*/  @P0 STS.U8 [UR8+0x1c], R0 ;  /* 0x00001c00ff000988 */ /* 0x0003e20008000008 */
[----:B------:R-:W-:Y:S05]  /*5070*/  BRA.U UP1, `(.L_x_104) ;  /* 0x0000000101a07547 */ /* 0x000fea000b800000 */
[----:B------:R-:W-:Y:S01]  /*5080*/  UIADD3 UR7, UPT, UPT, UR13, 0x270, URZ ;  /* 0x000002700d077890 */ /* 0x000fe2000fffe0ff */
[----:B------:R-:W-:-:S03]  /*5090*/  SHF.L.U32 R3, R9, 0x1f, RZ ;  /* 0x0000001f09037819 */ /* 0x000fc600000006ff */
[----:B------:R-:W-:-:S09]  /*50a0*/  ULEA UR4, UR20, UR7, 0x3 ;  /* 0x0000000714047291 */ /* 0x000fd2000f8e18ff */
[----:B------:R-:W2:Y:S02]  /*50b0*/  SYNCS.PHASECHK.TRANS64.TRYWAIT P0, [UR4], R3 ;  /* 0x00000003ff0075a7 */ /* 0x000ea40008001104 */
[----:B--2---:R-:W-:Y:S05]  /*50c0*/  @!P0 BRA `(.L_x_105) ;  /* 0x00000060007c8947 */ /* 0x004fea0003800000 */
.L_x_231:
        /* <DEDUP_REMOVED lines=9> */
.L_x_233:
        /* <DEDUP_REMOVED lines=9> */
.L_x_235:
[----:B------:R-:W-:-:S04]  /*51f0*/  UIADD3 UR4, UPT, UPT, UR4, 0x1, URZ ;  /* 0x0000000104047890 */ /* 0x000fc8000fffe0ff */
[----:B------:R-:W-:-:S04]  /*5200*/  UISETP.NE.AND UP0, UPT, UR4, 0x4, UPT ;  /* 0x000000040400788c */ /* 0x000fc8000bf05270 */
[----:B------:R-:W-:Y:S02]  /*5210*/  USEL UR5, URZ, 0x1, UP0 ;  /* 0x00000001ff057887 */ /* 0x000fe40008000000 */
[----:B------:R-:W-:-:S04]  /*5220*/  USEL UR4, UR4, URZ, UP0 ;  /* 0x000000ff04047287 */ /* 0x000fc80008000000 */
[----:B------:R-:W-:Y:S01]  /*5230*/  ULEA UR4, UR4, UR7, 0x3 ;  /* 0x0000000704047291 */ /* 0x000fe2000f8e18ff */
[----:B-1----:R-:W-:-:S04]  /*5240*/  LOP3.LUT R3, R2, UR5, RZ, 0x3c, !PT ;  /* 0x0000000502037c12 */ /* 0x002fc8000f8e3cff */
[----:B------:R-:W-:Y:S01]  /*5250*/  SHF.L.U32 R3, R3, 0x1f, RZ ;  /* 0x0000001f03037819 */ /* 0x000fe200000006ff */
[----:B------:R-:W-:-:S04]  /*5260*/  IMAD.U32 R0, RZ, RZ, UR4 ;  /* 0x00000004ff007e24 */ /* 0x000fc8000f8e00ff */
[----:B------:R1:W2:Y:S03]  /*5270*/  SYNCS.PHASECHK.TRANS64.TRYWAIT P0, [R0+URZ], R3 ;  /* 0x00000003000075a7 */ /* 0x0002a600080011ff */
[----:B--2---:R-:W-:Y:S05]  /*5280*/  @!P0 NANOSLEEP.SYNCS 0x989680 ;  /* 0x009896800000895d */ /* 0x004fea0003900000 */
[----:B------:R-:W2:Y:S02]  /*5290*/  @!P0 SYNCS.PHASECHK.TRANS64 P0, [R0+URZ], R3 ;  /* 0x00000003000085a7 */ /* 0x000ea400080010ff */
[----:B--2---:R-:W-:Y:S05]  /*52a0*/  @P0 BRA `(.L_x_108) ;  /* 0x0000000000200947 */ /* 0x004fea0003800000 */
.L_x_109:
[----:B--2---:R2:W4:Y:S02]  /*52b0*/  SYNCS.PHASECHK.TRANS64.TRYWAIT P0, [R0+URZ], R3 ;  /* 0x00000003000075a7 */ /* 0x00452400080011ff */
[----:B----4-:R-:W-:Y:S05]  /*52c0*/  @!P0 NANOSLEEP.SYNCS 0x989680 ;  /* 0x009896800000895d */ /* 0x010fea0003900000 */
[----:B------:R-:W4:Y:S02]  /*52d0*/  @!P0 SYNCS.PHASECHK.TRANS64 P0, [R0+URZ], R3 ;  /* 0x00000003000085a7 */ /* 0x000f2400080010ff */
[----:B----4-:R-:W-:Y:S05]  /*52e0*/  @!P0 BRA `(.L_x_109) ;  /* 0xfffffffc00f08947 */ /* 0x010fea000383ffff */
[----:B------:R-:W-:Y:S05]  /*52f0*/  BRA `(.L_x_108) ;  /* 0x00000000000c7947 */ /* 0x000fea0003800000 */
.L_x_104:
[----:B------:R-:W-:-:S04]  /*5300*/  UIADD3 UR4, UPT, UPT, UR13, 0x2b0, URZ ;  /* 0x000002b00d047890 */ /* 0x000fc8000fffe0ff */
[----:B------:R-:W-:-:S09]  /*5310*/  UPRMT UR4, UR29, 0x654, UR4 ;  /* 0x000006541d047896 */ /* 0x000fd20008000004 */
[----:B------:R-:W-:Y:S03]  /*5320*/  SYNCS.ARRIVE.TRANS64.RED.A1T0 RZ, [UR4], RZ ;  /* 0x000000ffffff79a7 */ /* 0x000fe60008100404 */
.L_x_108:
[----:B-12---:R-:W-:Y:S01]  /*5330*/  SHF.L.U32 R3, RZ, 0x1f, RZ ;  /* 0x0000001fff037819 */ /* 0x006fe200000006ff */
[----:B------:R-:W-:Y:S01]  /*5340*/  UIADD3 UR4, UPT, UPT, UR13, 0x2b0, URZ ;  /* 0x000002b00d047890 */ /* 0x000fe2000fffe0ff */
[----:B------:R-:W-:Y:S02]  /*5350*/  PLOP3.LUT P0, PT, PT, PT, UP1, 0x80, 0x8 ;  /* 0x000000000008781c */ /* 0x000fe40003f0f018 */
[----:B------:R-:W1:Y:S02]  /*5360*/  SYNCS.PHASECHK.TRANS64.TRYWAIT P1, [UR13+0x2b0], R3 ;  /* 0x0002b003ff0075a7 */ /* 0x000e64000802110d */
[----:B-1----:R-:W-:Y:S09]  /*5370*/  @!P1 BRA `(.L_x_110) ;  /* 0x0000006000189947 */ /* 0x002ff20003800000 */
.L_x_237:
[----:B------:R-:W-:Y:S01]  /*5380*/  @!UP1 UPRMT UR4, UR29, 0x654, UR4 ;  /* 0x000006541d049896 */ /* 0x000fe20008000004 */
[----:B------:R-:W-:Y:S01]  /*5390*/  UMOV UR5, 0xffff ;  /* 0x0000ffff00057882 */ /* 0x000fe20000000000 */
[----:B------:R-:W-:-:S07]  /*53a0*/  UMOV UR6, 0x1 ;  /* 0x0000000100067882 */ /* 0x000fce0000000000 */
[----:B------:R-:W-:Y:S01]  /*53b0*/  @!P0 SYNCS.ARRIVE.TRANS64.RED.A1T0 RZ, [UR4], RZ ;  /* 0x000000ffffff89a7 */ /* 0x000fe20008100404 */
[----:B------:R-:W-:Y:S01]  /*53c0*/  NOP ;  /* 0x0000000000007918 */ /* 0x000fe20000000000 */
[----:B-1----:R-:W1:Y:S01]  /*53d0*/  LDS R0, [UR8+0x14] ;  /* 0x00001408ff007984 */ /* 0x002e620008000800 */
[----:B------:R-:W-:-:S04]  /*53e0*/  ULOP3.LUT UR4, UR26, 0xffff, URZ, 0xc0, !UPT ;  /* 0x0000ffff1a047892 */ /* 0x000fc8000f8ec0ff */
[----:B------:R-:W-:-:S04]  /*53f0*/  USHF.R.U32.HI UR4, URZ, 0x5, UR4 ;  /* 0x00000005ff047899 */ /* 0x000fc80008011604 */
[----:B------:R-:W-:Y:S02]  /*5400*/  USHF.L.U32 UR5, UR5, UR4, URZ ;  /* 0x0000000405057299 */ /* 0x000fe400080006ff */
[----:B------:R-:W-:-:S04]  /*5410*/  USHF.L.U32 UR4, UR6, UR4, URZ ;  /* 0x0000000406047299 */ /* 0x000fc800080006ff */
[----:B-1----:R-:W-:-:S04]  /*5420*/  LOP3.LUT R0, R0, UR5, RZ, 0xc0, !PT ;  /* 0x0000000500007c12 */ /* 0x002fc8000f8ec0ff */
[----:B------:R-:W-:-:S13]  /*5430*/  ISETP.NE.AND P0, PT, R0, UR5, PT ;  /* 0x0000000500007c0c */ /* 0x000fda000bf05270 */
[----:B------:R-:W-:Y:S05]  /*5440*/  @P0 BRA `(.L_x_111) ;  /* 0x0000000000580947 */ /* 0x000fea0003800000 */
[----:B------:R-:W1:Y:S02]  /*5450*/  LDS R0, [UR8+0x18] ;  /* 0x00001808ff007984 */ /* 0x000e640008000800 */
[----:B-1----:R-:W-:-:S04]  /*5460*/  LOP3.LUT R0, R0, UR4, RZ, 0xc0, !PT ;  /* 0x0000000400007c12 */ /* 0x002fc8000f8ec0ff */
[----:B------:R-:W-:-:S13]  /*5470*/  ISETP.NE.AND P0, PT, R0, UR4, PT ;  /* 0x0000000400007c0c */ /* 0x000fda000bf05270 */
[----:B------:R-:W-:Y:S05]  /*5480*/  @P0 BRA `(.L_x_112) ;  /* 0x00000000003c0947 */ /* 0x000fea0003800000 */
[----:B------:R-:W1:Y:S01]  /*5490*/  S2R R2, SR_LANEID ;  /* 0x0000000000027919 */ /* 0x000e620000000000 */
[----:B------:R-:W-:Y:S01]  /*54a0*/  ULOP3.LUT UR5, URZ, UR5, URZ, 0x33, !UPT ;  /* 0x00000005ff057292 */ /* 0x000fe2000f8e33ff */
[----:B------:R-:W-:Y:S01]  /*54b0*/  LOP3.LUT R4, RZ, UR4, RZ, 0x33, !PT ;  /* 0x00000004ff047c12 */ /* 0x000fe2000f8e33ff */
[----:B------:R-:W-:Y:S02]  /*54c0*/  VOTEU.ANY UR4, UPT, PT ;  /* 0x0000000000047886 */ /* 0x000fe400038e0100 */
[----:B------:R-:W-:Y:S01]  /*54d0*/  UFLO.U32 UR4, UR4 ;  /* 0x00000004000472bd */ /* 0x000fe200080e0000 */
[----:B------:R-:W2:Y:S01]  /*54e0*/  REDUX UR6, R4 ;  /* 0x00000000040673c4 */ /* 0x000ea20000000000 */
[----:B------:R-:W-:-:S06]  /*54f0*/  IMAD.U32 R0, RZ, RZ, UR5 ;  /* 0x00000005ff007e24 */ /* 0x000fcc000f8e00ff */
[----:B------:R4:W-:Y:S01]  /*5500*/  UTCATOMSWS.AND URZ, UR5 ;  /* 0x0000000500ff79e3 */ /* 0x0009e20008000000 */
[----:B------:R-:W3:Y:S01]  /*5510*/  REDUX UR7, R0 ;  /* 0x00000000000773c4 */ /* 0x000ee20000000000 */
[----:B-1----:R-:W-:Y:S01]  /*5520*/  ISETP.EQ.U32.AND P0, PT, R2, UR4, PT ;  /* 0x0000000402007c0c */ /* 0x002fe2000bf02070 */
[----:B--2---:R-:W-:Y:S01]  /*5530*/  IMAD.U32 R2, RZ, RZ, UR6 ;  /* 0x00000006ff027e24 */ /* 0x004fe2000f8e00ff */
[----:B---3--:R-:W-:-:S11]  /*5540*/  MOV R3, UR7 ;  /* 0x0000000700037c02 */ /* 0x008fd60008000f00 */
[----:B------:R4:W-:Y:S04]  /*5550*/  @P0 ATOMS.AND RZ, [UR8+0x14], R3 ;  /* 0x00001403ffff098c */ /* 0x0009e8000a800008 */
[----:B------:R4:W-:Y:S01]  /*5560*/  @P0 ATOMS.AND RZ, [UR8+0x18], R2 ;  /* 0x00001802ffff098c */ /* 0x0009e2000a800008 */
[----:B------:R-:W-:Y:S05]  /*5570*/  BRA `(.L_x_113) ;  /* 0x0000000000147947 */ /* 0x000fea0003800000 */
.L_x_112:
[----:B------:R-:W-:Y:S02]  /*5580*/  MOV R2, 0x55a0 ;  /* 0x000055a000027802 */ /* 0x000fe40000000f00 */
[----:B---3-5:R-:W-:Y:S05]  /*5590*/  CALL.REL.NOINC `($__internal_0_$__cuda_sm10x_tcgen05_guardrail_trap_col_being_dealloced_not_returned_by_alloc) ;  /* 0x00000060006c7944 */ /* 0x028fea0003c00000 */
[----:B------:R-:W-:Y:S05]  /*55a0*/  BRA `(.L_x_113) ;  /* 0x0000000000087947 */ /* 0x000fea0003800000 */
.L_x_111:
[----:B------:R-:W-:Y:S02]  /*55b0*/  MOV R2, 0x55d0 ;  /* 0x000055d000027802 */ /* 0x000fe40000000f00 */
[----:B---3-5:R-:W-:Y:S05]  /*55c0*/  CALL.REL.NOINC `($__internal_2_$__cuda_sm10x_tcgen05_guardrail_trap_unallocated_columns_being_dealloced) ;  /* 0x0000006000787944 */ /* 0x028fea0003c00000 */
.L_x_113:
[----:B------:R-:W-:Y:S01]  /*55d0*/  NOP ;  /* 0x0000000000007918 */ /* 0x000fe20000000000 */
[----:B----4-:R-:W-:Y:S05]  /*55e0*/  EXIT ;  /* 0x000000000000794d */ /* 0x010fea0003800000 */
.L_x_84:
[----:B------:R-:W-:-:S09]  /*55f0*/  UISETP.NE.OR UP0, UPT, UR18, 0x3, !UP3 ;  /* 0x000000031200788c */ /* 0x000fd2000df05670 */
[----:B------:R-:W-:Y:S05]  /*5600*/  BRA.U UP0, `(.L_x_114) ;  /* 0x0000000d00807547 */ /* 0x000fea000b800000 */
[----:B------:R-:W1:Y:S01]  /*5610*/  LDCU UR32, c[0x0][0x370] ;  /* 0x00006e00ff2077ac */ /* 0x000e620008000800 */
[----:B------:R-:W2:Y:S01]  /*5620*/  LDC.64 R16, c[0x0][0x348] ;  /* 0x0000d200ff107b82 */ /* 0x000ea20000000a00 */
[----:B------:R-:W-:Y:S02]  /*5630*/  HFMA2 R13, -RZ, RZ, 0, 0 ;  /* 0x00000000ff0d7431 */ /* 0x000fe400000001ff */
[----:B------:R-:W-:Y:S01]  /*5640*/  IMAD.MOV.U32 R15, RZ, RZ, 0x1 ;  /* 0x00000001ff0f7424 */ /* 0x000fe200078e00ff */
[----:B------:R-:W1:Y:S01]  /*5650*/  LDCU.128 UR28, c[0x0][0xb10] ;  /* 0x00016200ff1c77ac */ /* 0x000e620008000c00 */
[----:B------:R-:W-:Y:S01]  /*5660*/  IMAD.MOV.U32 R14, RZ, RZ, RZ ;  /* 0x000000ffff0e7224 */ /* 0x000fe200078e00ff */
[----:B------:R-:W-:Y:S01]  /*5670*/  MOV R7, 0x2000 ;  /* 0x0000200000077802 */ /* 0x000fe20000000f00 */
[----:B------:R-:W3:Y:S01]  /*5680*/  LDCU UR27, c[0x0][0x374] ;  /* 0x00006e80ff1b77ac */ /* 0x000ee20008000800 */
[----:B------:R-:W4:Y:S01]  /*5690*/  LDC.64 R2, c[0x0][0x888] ;  /* 0x00022200ff027b82 */ /* 0x000f220000000a00 */
[----:B------:R-:W3:Y:S01]  /*56a0*/  LDCU UR15, c[0x0][0xb0c] ;  /* 0x00016180ff0f77ac */ /* 0x000ee20008000800 */
[----:B------:R-:W2:Y:S06]  /*56b0*/  LDCU UR38, c[0x0][0xb20] ;  /* 0x00016400ff2677ac */ /* 0x000eac0008000800 */
[----:B------:R-:W4:Y:S01]  /*56c0*/  LDC.64 R4, c[0x0][0x890] ;  /* 0x00022400ff047b82 */ /* 0x000f220000000a00 */
[----:B------:R-:W2:Y:S01]  /*56d0*/  LDCU UR4, c[0x0][0xb30] ;  /* 0x00016600ff0477ac */ /* 0x000ea20008000800 */
[----:B------:R-:W-:Y:S01]  /*56e0*/  UMOV UR21, 0x400 ;  /* 0x0000040000157882 */ /* 0x000fe20000000000 */
[----:B-1----:R-:W-:-:S02]  /*56f0*/  UIMAD.WIDE.U32 UR6, UR32, UR28, URZ ;  /* 0x0000001c200672a5 */ /* 0x002fc4000f8e00ff */
[----:B---3--:R-:W-:Y:S02]  /*5700*/  UIMAD.WIDE.U32 UR8, UR27, UR31, URZ ;  /* 0x0000001f1b0872a5 */ /* 0x008fe4000f8e00ff */
[----:B------:R-:W-:Y:S02]  /*5710*/  ULEA UR21, UR46, UR21, 0x18 ;  /* 0x000000152e157291 */ /* 0x000fe4000f8ec0ff */
[----:B------:R-:W-:Y:S02]  /*5720*/  UPLOP3.LUT UP3, UPT, UPT, UPT, UPT, 0x40, 0x4 ;  /* 0x000000000004789c */ /* 0x000fe40003f6e870 */
[----:B------:R-:W-:Y:S01]  /*5730*/  UIADD3 UR33, UPT, UPT, UR21, 0x208, URZ ;  /* 0x0000020815217890 */ /* 0x000fe2000fffe0ff */
[----:B------:R-:W-:Y:S01]  /*5740*/  UMOV UR6, UR7 ;  /* 0x0000000700067c82 */ /* 0x000fe20008000000 */
[----:B------:R-:W-:Y:S01]  /*5750*/  UMOV UR34, UR9 ;  /* 0x0000000900227c82 */ /* 0x000fe20008000000 */
[----:B------:R-:W-:Y:S02]  /*5760*/  UISETP.GE.AND UP0, UPT, UR42, 0x1, UPT ;  /* 0x000000012a00788c */ /* 0x000fe4000bf06270 */
[----:B------:R-:W-:Y:S01]  /*5770*/  UISETP.NE.AND UP4, UPT, UR42, 0x1, UPT ;  /* 0x000000012a00788c */ /* 0x000fe2000bf85270 */
[----:B------:R-:W1:Y:S01]  /*5780*/  LDCU.64 UR22, c[0x0][0xb28] ;  /* 0x00016500ff1677ac */ /* 0x000e620008000a00 */
[----:B------:R-:W-:-:S02]  /*5790*/  UISETP.NE.AND UP6, UPT, UR15, 0x1, UPT ;  /* 0x000000010f00788c */ /* 0x000fc4000bfc5270 */
[----:B------:R-:W-:Y:S02]  /*57a0*/  UISETP.NE.AND UP5, UPT, UR30, 0x1, UPT ;  /* 0x000000011e00788c */ /* 0x000fe4000bfa5270 */
[----:B------:R-:W-:Y:S02]  /*57b0*/  UIADD3 UR17, UPT, UPT, UR21, 0x200, URZ ;  /* 0x0000020015117890 */ /* 0x000fe4000fffe0ff */
[----:B------:R-:W-:Y:S02]  /*57c0*/  UPRMT UR33, UR46, 0x654, UR33 ;  /* 0x000006542e217896 */ /* 0x000fe40008000021 */
[----:B------:R-:W-:Y:S02]  /*57d0*/  USHF.R.U32.HI UR35, URZ, UR29, UR6 ;  /* 0x0000001dff237299 */ /* 0x000fe40008011606 */
[----:B--2---:R-:W-:Y:S02]  /*57e0*/  USHF.R.U32.HI UR34, URZ, UR38, UR34 ;  /* 0x00000026ff227299 */ /* 0x004fe40008011622 */
[----:B------:R-:W-:-:S11]  /*57f0*/  UISETP.NE.AND UP2, UPT, UR4, 0x1, UPT ;  /* 0x000000010400788c */ /* 0x000fd6000bf45270 */
.L_x_123:
[C---:B------:R-:W-:Y:S02]  /*5800*/  LEA R12, R14.reuse, UR21, 0x3 ;  /* 0x000000150e0c7c11 */ /* 0x040fe4000f8e18ff */
[----:B------:R-:W-:Y:S02]  /*5810*/  SHF.L.U32 R9, R13, 0x1f, RZ ;  /* 0x0000001f0d097819 */ /* 0x000fe400000006ff */
[----:B------:R-:W-:Y:S02]  /*5820*/  LEA R10, R14, UR21, 0x4 ;  /* 0x000000150e0a7c11 */ /* 0x000fe4000f8e20ff */
[----:B--2---:R-:W2:Y:S02]  /*5830*/  SYNCS.PHASECHK.TRANS64.TRYWAIT P0, [R12+URZ+0x230], R9 ;  /* 0x000230090c0075a7 */ /* 0x004ea400080011ff */
[----:B--2---:R-:W-:Y:S05]  /*5840*/  @!P0 BRA `(.L_x_115) ;  /* 0x0000005800fc8947 */ /* 0x004fea0003800000 */
.L_x_238:
[----:B--2---:R-:W2:Y:S01]  /*5850*/  LDS.128 R8, [R10+0x2c0] ;  /* 0x0002c0000a087984 */ /* 0x004ea20000000c00 */
[----:B------:R-:W-:Y:S01]  /*5860*/  UISETP.GE.AND UP0, UPT, UR42, 0x1, UPT ;  /* 0x000000012a00788c */ /* 0x000fe2000bf06270 */
[----:B------:R-:W-:Y:S01]  /*5870*/  @!PT LDS RZ, [RZ] ;  /* 0x00000000fffff984 */ /* 0x000fe20000000800 */
[----:B------:R-:W-:Y:S01]  /*5880*/  @!PT LDS RZ, [RZ] ;  /* 0x00000000fffff984 */ /* 0x000fe20000000800 */
[----:B------:R-:W-:Y:S01]  /*5890*/  @!PT LDS RZ, [RZ] ;  /* 0x00000000fffff984 */ /* 0x000fe20000000800 */
[----:B------:R-:W-:Y:S01]  /*58a0*/  @!PT LDS RZ, [RZ] ;  /* 0x00000000fffff984 */ /* 0x000fe20000000800 */
[----:B------:R3:W-:Y:S06]  /*58b0*/  MEMBAR.ALL.CTA ;  /* 0x0000000000007992 */ /* 0x0007ec0000008000 */
[----:B---3--:R-:W3:Y:S01]  /*58c0*/  FENCE.VIEW.ASYNC.S ;  /* 0x00000000000073c6 */ /* 0x008ee20000000000 */
[----:B--2---:R-:W-:Y:S11]  /*58d0*/  LOP3.LUT P0, RZ, R10, 0x1, RZ, 0xc0, !PT ;  /* 0x000000010aff7812 */ /* 0x004ff6000780c0ff */
[----:B------:R-:W-:Y:S02]  /*58e0*/  @!UPT UIADD3 URZ, UPT, UPT, URZ, URZ, URZ ;  /* 0x000000fffffff290 */ /* 0x000fe4000fffe0ff */
[----:B---3--:R-:W-:Y:S01]  /*58f0*/  VOTEU.ANY UP1, P0 ;  /* 0x0000000000ff7886 */ /* 0x008fe20000020100 */
[----:B------:R-:W-:Y:S11]  /*5900*/  PLOP3.LUT P0, PT, PT, PT, UP1, 0x80, 0x8 ;  /* 0x000000000008781c */ /* 0x000ff60003f0f018 */
[----:B------:R-:W-:Y:S02]  /*5910*/  @!UPT UIADD3 URZ, UPT, UPT, URZ, URZ, URZ ;  /* 0x000000fffffff290 */ /* 0x000fe4000fffe0ff */
[----:B------:R-:W-:Y:S02]  /*5920*/  @P0 SHF.R.U32.HI R0, RZ, 0x10, R9 ;  /* 0x00000010ff000819 */ /* 0x000fe40000011609 */
[----:B------:R-:W-:Y:S02]  /*5930*/  @P0 MOV R6, R8 ;  /* 0x0000000800060202 */ /* 0x000fe40000000f00 */
[----:B------:R-:W-:Y:S01]  /*5940*/  @P0 R2UR UR4, R0 ;  /* 0x00000000000402ca */ /* 0x000fe200000e0000 */
[----:B------:R-:W-:Y:S01]  /*5950*/  VIADD R0, R12, 0x240 ;  /* 0x000002400c007836 */ /* 0x000fe20000000000 */
[----:B------:R-:W-:Y:S02]  /*5960*/  @P0 LOP3.LUT R8, R9, 0xffff, RZ, 0xc0, !PT ;  /* 0x0000ffff09080812 */ /* 0x000fe400078ec0ff */
[----:B------:R-:W-:Y:S02]  /*5970*/  @P0 R2UR UR6, R6 ;  /* 0x00000000060602ca */ /* 0x000fe400000e0000 */
[----:B------:R-:W-:Y:S02]  /*5980*/  PRMT R0, RZ, 0x654, R0 ;  /* 0x00000654ff007816 */ /* 0x000fe40000000000 */
[----:B------:R-:W-:Y:S02]  /*5990*/  @P0 R2UR UR5, R8 ;  /* 0x00000000080502ca */ /* 0x000fe400000e0000 */
[----:B------:R2:W-:Y:S03]  /*59a0*/  SYNCS.ARRIVE.TRANS64.RED.A1T0 RZ, [R0+URZ], RZ ;  /* 0x000000ff00ff79a7 */ /* 0x0005e600081004ff */
[----:B------:R-:W-:Y:S04]  /*59b0*/  @UP1 UMOV UR26, UR4 ;  /* 0x00000004001a1c82 */ /* 0x000fe80008000000 */
[----:B------:R-:W-:Y:S04]  /*59c0*/  @UP1 UMOV UR14, UR6 ;  /* 0x00000006000e1c82 */ /* 0x000fe80008000000 */
[----:B------:R-:W-:Y:S01]  /*59d0*/  @UP1 UMOV UR13, UR5 ;  /* 0x00000005000d1c82 */ /* 0x000fe20008000000 */
[----:B------:R-:W-:Y:S05]  /*59e0*/  BRA.U !UP0, `(.L_x_116) ;  /* 0x0000000108a47547 */ /* 0x000fea000b800000 */
[----:B------:R-:W-:Y:S02]  /*59f0*/  UIMAD.WIDE.U32 UR8, UR13, UR31, URZ ;  /* 0x0000001f0d0872a5 */ /* 0x000fe4000f8e00ff */
[----:B------:R-:W-:Y:S02]  /*5a00*/  UIMAD.WIDE.U32 UR10, UR14, UR28, URZ ;  /* 0x0000001c0e0a72a5 */ /* 0x000fe4000f8e00ff */
[----:B------:R-:W-:Y:S02]  /*5a10*/  USEL UR4, UR27, UR34, !UP5 ;  /* 0x000000221b047287 */ /* 0x000fe4000e800000 */
[----:B------:R-:W-:Y:S02]  /*5a20*/  USEL UR7, UR32, UR35, !UP6 ;  /* 0x0000002320077287 */ /* 0x000fe4000f000000 */
[----:B-1----:R-:W-:Y:S02]  /*5a30*/  UIMAD.WIDE.U32 UR18, UR4, UR22, URZ ;  /* 0x00000016041272a5 */ /* 0x002fe4000f8e00ff */
[----:B------:R-:W-:Y:S01]  /*5a40*/  UIMAD.WIDE.U32 UR24, UR7, UR22, URZ ;  /* 0x00000016071872a5 */ /* 0x000fe2000f8e00ff */
[----:B------:R-:W-:Y:S02]  /*5a50*/  UMOV UR5, UR9 ;  /* 0x0000000900057c82 */ /* 0x000fe40008000000 */
[----:B------:R-:W-:Y:S03]  /*5a60*/  USHF.R.U32.HI UR6, URZ, UR38, UR5 ;  /* 0x00000026ff067299 */ /* 0x000fe60008011605 */
[----:B------:R-:W-:Y:S01]  /*5a70*/  UMOV UR5, UR11 ;  /* 0x0000000b00057c82 */ /* 0x000fe20008000000 */
[----:B------:R-:W-:Y:S02]  /*5a80*/  USEL UR6, UR13, UR6, !UP5 ;  /* 0x000000060d067287 */ /* 0x000fe4000e800000 */
[----:B------:R-:W-:Y:S02]  /*5a90*/  USHF.R.U32.HI UR8, URZ, UR29, UR5 ;  /* 0x0000001dff087299 */ /* 0x000fe40008011605 */
[----:B------:R-:W-:Y:S01]  /*5aa0*/  UIMAD.WIDE.U32 UR10, UR6, UR22, URZ ;  /* 0x00000016060a72a5 */ /* 0x000fe2000f8e00ff */
[----:B------:R-:W-:Y:S02]  /*5ab0*/  UMOV UR5, UR19 ;  /* 0x0000001300057c82 */ /* 0x000fe40008000000 */
[----:B------:R-:W-:Y:S03]  /*5ac0*/  @UP4 USHF.R.U32.HI UR4, URZ, UR23, UR5 ;  /* 0x00000017ff044299 */ /* 0x000fe60008011605 */
[----:B------:R-:W-:Y:S01]  /*5ad0*/  UMOV UR5, UR25 ;  /* 0x0000001900057c82 */ /* 0x000fe20008000000 */
[----:B------:R-:W-:Y:S02]  /*5ae0*/  UIMAD UR4, UR42, UR4, URZ ;  /* 0x000000042a0472a4 */ /* 0x000fe4000f8e02ff */
[----:B------:R-:W-:Y:S02]  /*5af0*/  @UP4 USHF.R.U32.HI UR7, URZ, UR23, UR5 ;  /* 0x00000017ff074299 */ /* 0x000fe40008011605 */
[----:B------:R-:W-:Y:S02]  /*5b00*/  USEL UR5, UR14, UR8, !UP6 ;  /* 0x000000080e057287 */ /* 0x000fe4000f000000 */
[----:B------:R-:W-:Y:S02]  /*5b10*/  UIMAD UR8, UR42, UR7, URZ ;  /* 0x000000072a0872a4 */ /* 0x000fe4000f8e02ff */
[----:B------:R-:W-:Y:S03]  /*5b20*/  UISETP.GE.AND UP0, UPT, UR6, UR4, UPT ;  /* 0x000000040600728c */ /* 0x000fe6000bf06270 */
[----:B------:R-:W-:Y:S01]  /*5b30*/  UMOV UR4, UR11 ;  /* 0x0000000b00047c82 */ /* 0x000fe20008000000 */
[----:B------:R-:W-:Y:S02]  /*5b40*/  UISETP.GE.OR UP0, UPT, UR5, UR8, UP0 ;  /* 0x000000080500728c */ /* 0x000fe40008706670 */
[----:B------:R-:W-:Y:S02]  /*5b50*/  USHF.R.U32.HI UR4, URZ, UR23, UR4 ;  /* 0x00000017ff047299 */ /* 0x000fe40008011604 */
[----:B------:R-:W-:Y:S02]  /*5b60*/  UIMAD.WIDE.U32 UR8, UR5, UR22, URZ ;  /* 0x00000016050872a5 */ /* 0x000fe4000f8e00ff */
[----:B------:R-:W-:Y:S04]  /*5b70*/  USEL UR10, UR6, UR4, !UP4 ;  /* 0x00000004060a7287 */ /* 0x000fe8000e000000 */
[----:B------:R-:W-:Y:S01]  /*5b80*/  UIADD3 UR11, UPT, UPT, -UR10, URZ, URZ ;  /* 0x000000ff0a0b7290 */ /* 0x000fe2000fffe1ff */
[----:B------:R-:W-:Y:S02]  /*5b90*/  @!UP0 UMOV UR4, UR9 ;  /* 0x0000000900048c82 */ /* 0x000fe40008000000 */
[----:B------:R-:W-:Y:S02]  /*5ba0*/  @!UP0 USHF.R.U32.HI UR4, URZ, UR23, UR4 ;  /* 0x00000017ff048299 */ /* 0x000fe40008011604 */
[----:B------:R-:W-:Y:S02]  /*5bb0*/  UIMAD UR8, UR42, UR11, UR6 ;  /* 0x0000000b2a0872a4 */ /* 0x000fe4000f8e0206 */
[----:B------:R-:W-:Y:S04]  /*5bc0*/  @!UP0 USEL UR4, UR5, UR4, !UP4 ;  /* 0x0000000405048287 */ /* 0x000fe8000e000000 */
[----:B------:R-:W-:Y:S02]  /*5bd0*/  @!UP0 UIMAD UR8, UR7, UR8, UR4 ;  /* 0x00000008070882a4 */ /* 0x000fe4000f8e0204 */
[----:B------:R-:W-:Y:S02]  /*5be0*/  @!UP0 UIADD3 UR9, UPT, UPT, UR10, -UR4, URZ ;  /* 0x800000040a098290 */ /* 0x000fe4000fffe0ff */
[----:B------:R-:W-:Y:S02]  /*5bf0*/  UIADD3 UR4, UPT, UPT, -UR5, URZ, URZ ;  /* 0x000000ff05047290 */ /* 0x000fe4000fffe1ff */
[----:B------:R-:W-:Y:S02]  /*5c00*/  UIADD3 UR7, UPT, UPT, -UR6, URZ, URZ ;  /* 0x000000ff06077290 */ /* 0x000fe4000fffe1ff */
[----:B------:R-:W-:Y:S02]  /*5c10*/  @!UP0 UIMAD UR6, UR9, UR42, UR5 ;  /* 0x0000002a090682a4 */ /* 0x000fe4000f8e0205 */
[----:B------:R-:W-:Y:S02]  /*5c20*/  UIMAD UR14, UR15, UR4, UR14 ;  /* 0x000000040f0e72a4 */ /* 0x000fe4000f8e020e */
[----:B------:R-:W-:Y:S01]  /*5c30*/  UIMAD UR13, UR30, UR7, UR13 ;  /* 0x000000071e0d72a4 */ /* 0x000fe2000f8e020d */
[----:B------:R-:W-:Y:S02]  /*5c40*/  @!UP0 UMOV UR5, UR8 ;  /* 0x0000000800058c82 */ /* 0x000fe40008000000 */
[----:B------:R-:W-:Y:S02]  /*5c50*/  UIMAD UR14, UR5, UR15, UR14 ;  /* 0x0000000f050e72a4 */ /* 0x000fe4000f8e020e */
[----:B------:R-:W-:Y:S11]  /*5c60*/  UIMAD UR13, UR6, UR30, UR13 ;  /* 0x0000001e060d72a4 */ /* 0x000ff6000f8e020d */
[----:B------:R-:W-:Y:S01]  /*5c70*/  @!UPT UIADD3 URZ, UPT, UPT, URZ, URZ, URZ ;  /* 0x000000fffffff290 */ /* 0x000fe2000fffe0ff */
.L_x_116:
[----:B------:R-:W3:Y:S01]  /*5c80*/  @!UP2 LDCU.128 UR8, c[0x0][0xb10] ;  /* 0x00016200ff08a7ac */ /* 0x000ee20008000c00 */
[C---:B----4-:R-:W-:Y:S02]  /*5c90*/  ISETP.NE.U32.AND P1, PT, R4.reuse, RZ, PT ;  /* 0x000000ff0400720c */ /* 0x050fe40003f25070 */
[----:B------:R-:W-:Y:S02]  /*5ca0*/  ISETP.NE.U32.AND P0, PT, R4, RZ, PT ;  /* 0x000000ff0400720c */ /* 0x000fe40003f05070 */
[C---:B------:R-:W-:Y:S02]  /*5cb0*/  ISETP.NE.AND.EX P1, PT, R5.reuse, RZ, PT, P1 ;  /* 0x000000ff0500720c */ /* 0x040fe40003f25310 */
[----:B------:R-:W-:Y:S01]  /*5cc0*/  ISETP.NE.AND.EX P0, PT, R5, RZ, PT, P0 ;  /* 0x000000ff0500720c */ /* 0x000fe20003f05300 */
[----:B------:R-:W4:Y:S01]  /*5cd0*/  @!UP2 LDCU UR5, c[0x0][0xb0c] ;  /* 0x00016180ff05a7ac */ /* 0x000f220008000800 */
[----:B------:R-:W-:Y:S01]  /*5ce0*/  SHF.L.U32 R9, R15, 0x1f, RZ ;  /* 0x0000001f0f097819 */ /* 0x000fe200000006ff */
[----:B------:R-:W-:Y:S02]  /*5cf0*/  USHF.L.U32 UR19, UR16, 0x7, URZ ;  /* 0x0000000710137899 */ /* 0x000fe400080006ff */
[----:B------:R-:W-:Y:S02]  /*5d00*/  USHF.L.U32 UR18, UR20, 0x7, URZ ;  /* 0x0000000714127899 */ /* 0x000fe400080006ff */
[----:B---3--:R-:W-:Y:S07]  /*5d10*/  UIMAD.WIDE.U32 UR6, UR14, UR8, URZ ;  /* 0x000000080e0672a5 */ /* 0x008fee000f8e00ff */
[----:B------:R-:W-:Y:S01]  /*5d20*/  @!UP2 UMOV UR4, UR7 ;  /* 0x000000070004ac82 */ /* 0x000fe20008000000 */
[----:B----4-:R-:W-:Y:S02]  /*5d30*/  @!UP2 UISETP.NE.AND UP0, UPT, UR5, 0x1, UPT ;  /* 0x000000010500a88c */ /* 0x010fe4000bf05270 */
[----:B------:R-:W-:Y:S02]  /*5d40*/  @!UP2 USHF.R.U32.HI UR4, URZ, UR9, UR4 ;  /* 0x00000009ff04a299 */ /* 0x000fe40008011604 */
[----:B------:R-:W-:Y:S02]  /*5d50*/  UIMAD.WIDE.U32 UR6, UR13, UR11, URZ ;  /* 0x0000000b0d0672a5 */ /* 0x000fe4000f8e00ff */
[----:B------:R-:W-:Y:S02]  /*5d60*/  @!UP2 USEL UR8, UR14, UR4, !UP0 ;  /* 0x000000040e08a287 */ /* 0x000fe4000c000000 */
[----:B------:R-:W-:Y:S03]  /*5d70*/  @!UP2 UISETP.NE.AND UP0, UPT, UR10, 0x1, UPT ;  /* 0x000000010a00a88c */ /* 0x000fe6000bf05270 */
[----:B------:R-:W-:Y:S02]  /*5d80*/  @!UP2 UMOV UR6, UR7 ;  /* 0x000000070006ac82 */ /* 0x000fe40008000000 */
[----:B------:R-:W3:Y:S02]  /*5d90*/  @!UP2 LDCU UR4, c[0x0][0xb20] ;  /* 0x00016400ff04a7ac */ /* 0x000ee40008000800 */
[----:B---3--:R-:W-:Y:S04]  /*5da0*/  @!UP2 USHF.R.U32.HI UR6, URZ, UR4, UR6 ;  /* 0x00000004ff06a299 */ /* 0x008fe80008011606 */
[----:B------:R-:W-:Y:S04]  /*5db0*/  @!UP2 USEL UR6, UR13, UR6, !UP0 ;  /* 0x000000060d06a287 */ /* 0x000fe8000c000000 */
[----:B------:R-:W-:Y:S02]  /*5dc0*/  @!UP2 UIADD3 UR4, UPT, UPT, -UR8, UR6, URZ ;  /* 0x000000060804a290 */ /* 0x000fe4000fffe1ff */
[----:B------:R-:W-:Y:S02]  /*5dd0*/  @!UP2 UIADD3 UR6, UPT, UPT, UR8, -UR6, URZ ;  /* 0x800000060806a290 */ /* 0x000fe4000fffe0ff */
[----:B------:R-:W-:Y:S02]  /*5de0*/  @!UP2 UIMAD UR14, UR4, UR5, UR14 ;  /* 0x00000005040ea2a4 */ /* 0x000fe4000f8e020e */
[----:B------:R-:W-:Y:S01]  /*5df0*/  @!UP2 UIMAD UR13, UR6, UR10, UR13 ;  /* 0x0000000a060da2a4 */ /* 0x000fe2000f8e020d */
[----:B------:R-:W-:Y:S11]  /*5e00*/  BRA.U UP3, `(.L_x_117) ;  /* 0x0000000103107547 */ /* 0x000ff6000b800000 */
[----:B--2---:R-:W-:Y:S04]  /*5e10*/  MOV R0, UR37 ;  /* 0x0000002500007c02 */ /* 0x004fe80008000f00 */
[----:B------:R-:W-:Y:S04]  /*5e20*/  SHF.L.U32 R11, R0, 0x1f, RZ ;  /* 0x0000001f000b7819 */ /* 0x000fe800000006ff */
[----:B------:R-:W2:Y:S02]  /*5e30*/  SYNCS.PHASECHK.TRANS64.TRYWAIT P2, [UR21+0x228], R11 ;  /* 0x0002280bff0075a7 */ /* 0x000ea40008041115 */
[----:B--2---:R-:W-:Y:S05]  /*5e40*/  @!P2 BRA `(.L_x_118) ;  /* 0x000000540090a947 */ /* 0x004fea0003800000 */
.L_x_117:
[----:B------:R-:W-:Y:S05]  /*5e50*/  @!P1 BRA `(.L_x_119) ;  /* 0x0000000000309947 */ /* 0x000fea0003800000 */
[----:B------:R-:W-:Y:S01]  /*5e60*/  ISETP.NE.U32.AND P1, PT, R2, RZ, PT ;  /* 0x000000ff0200720c */ /* 0x000fe20003f25070 */
[----:B------:R-:W3:Y:S01]  /*5e70*/  LDCU.64 UR4, c[0x0][0x358] ;  /* 0x00006b00ff0477ac */ /* 0x000ee20008000a00 */
[----:B------:R-:W-:Y:S02]  /*5e80*/  IMAD.MOV.U32 R140, RZ, RZ, 0x1 ;  /* 0x00000001ff8c7424 */ /* 0x000fe400078e00ff */
[----:B------:R-:W-:Y:S11]  /*5e90*/  ISETP.NE.AND.EX P1, PT, R3, RZ, PT, P1 ;  /* 0x000000ff0300720c */ /* 0x000ff60003f25310 */
[----:B------:R-:W-:Y:S02]  /*5ea0*/  @!UPT UIADD3 URZ, UPT, UPT, URZ, URZ, URZ ;  /* 0x000000fffffff290 */ /* 0x000fe4000fffe0ff */
[----:B--2---:R-:W2:Y:S01]  /*5eb0*/  @P1 LDC.64 R10, c[0x0][0x888] ;  /* 0x00022200ff0a1b82 */ /* 0x004ea20000000a00 */
[----:B------:R-:W-:Y:S04]  /*5ec0*/  @P1 IMAD R0, R4, UR36, RZ ;  /* 0x0000002404001c24 */ /* 0x000fe8000f8e02ff */
[----:B--2---:R-:W-:Y:S04]  /*5ed0*/  @P1 IMAD.WIDE R10, R0, 0x4, R10 ;  /* 0x00000004000a1825 */ /* 0x004fe800078e020a */
[----:B------:R-:W-:Y:S01]  /*5ee0*/  HFMA2 R0, -RZ, RZ, 0, 5.9604644775390625e-08 ;  /* 0x00000001ff007431 */ /* 0x000fe200000001ff */
[----:B---3-5:R3:W5:Y:S04]  /*5ef0*/  @P1 LDG.E R72, desc[UR4][R10.64] ;  /* 0x000000040a481981 */ /* 0x028768000c1e1900 */
[----:B------:R-:W-:Y:S01]  /*5f00*/  @!P1 PRMT R140, R0, 0x7610, R140 ;  /* 0x00007610008c9816 */ /* 0x000fe2000000008c */
[----:B---3--:R-:W4:Y:S06]  /*5f10*/  @!P1 LDC R72, c[0x0][0x880] ;  /* 0x00022000ff489b82 */ /* 0x008f2c0000000800 */
.L_x_119:
[----:B----45:R-:W-:Y:S01]  /*5f20*/  @!P0 ISETP.EQ.AND P1, PT, R72, RZ, PT ;  /* 0x000000ff4800820c */ /* 0x030fe20003f22270 */
[----:B------:R-:W-:Y:S01]  /*5f30*/  @!UPT UIADD3 URZ, UPT, UPT, URZ, URZ, URZ ;  /* 0x000000fffffff290 */ /* 0x000fe2000fffe0ff */
[----:B------:R-:W-:Y:S11]  /*5f40*/  @!P0 BRA `(.L_x_120) ;  /* 0x0000000000188947 */ /* 0x000ff60003800000 */
[----:B------:R-:W-:Y:S02]  /*5f50*/  LOP3.LUT P0, RZ, R140, 0xff, RZ, 0xc0, !PT ;  /* 0x000000ff8cff7812 */ /* 0x000fe4000780c0ff */
[----:B------:R-:W-:Y:S04]  /*5f60*/  ISETP.NE.U32.AND P1, PT, R2, RZ, PT ;  /* 0x000000ff0200720c */ /* 0x000fe80003f25070 */
[----:B------:R-:W-:Y:S04]  /*5f70*/  ISETP.NE.AND.EX P1, PT, R3, RZ, PT, P1 ;  /* 0x000000ff0300720c */ /* 0x000fe80003f25310 */
[----:B------:R-:W-:Y:S03]  /*5f80*/  PLOP3.LUT P1, PT, P1, PT, PT, 0x8, 0x80 ;  /* 0x000000000080781c */ /* 0x000fe60000f2e170 */
[----:B------:R-:W-:Y:S11]  /*5f90*/  @P0 ISETP.EQ.AND P1, PT, R72, RZ, PT ;  /* 0x000000ff4800020c */ /* 0x000ff60003f22270 */
[----:B------:R-:W-:Y:S02]  /*5fa0*/  @!UPT UIADD3 URZ, UPT, UPT, URZ, URZ, URZ ;  /* 0x000000fffffff290 */ /* 0x000fe4000fffe0ff */
.L_x_120:
[----:B------:R-:W3:Y:S01]  /*5fb0*/  SYNCS.PHASECHK.TRANS64.TRYWAIT P2, [UR21+0x210], R9 ;  /* 0x00021009ff0075a7 */ /* 0x000ee20008041115 */
[----:B------:R-:W-:Y:S04]  /*5fc0*/  ELECT P0, URZ, PT ;  /* 0x0000000000ff782f */ /* 0x000fe80003800000 */
[----:B------:R-:W-:Y:S11]  /*5fd0*/  PLOP3.LUT P1, PT, P1, P0, PT, 0xf2, 0x2f ;  /* 0x00000000002f781c */ /* 0x000ff60000f21e72 */
[----:B------:R-:W-:Y:S02]  /*5fe0*/  @!UPT UIADD3 URZ, UPT, UPT, URZ, URZ, URZ ;  /* 0x000000fffffff290 */ /* 0x000fe4000fffe0ff */
[----:B------:R-:W-:Y:S05]  /*5ff0*/  @!P1 IADD3 R8, P0, PT, R16, 0x580, RZ ;  /* 0x0000058010089810 */ /* 0x000fea0007f1e0ff */
[----:B------:R-:W-:Y:S01]  /*6000*/  @!P1 IMAD.X R6, RZ, RZ, R17, P0 ;  /* 0x000000ffff069224 */ /* 0x000fe200000e0611 */
[----:B---3--:R-:W-:Y:S07]  /*6010*/  @!P2 BRA `(.L_x_121) ;  /* 0x000000540034a947 */ /* 0x008fee0003800000 */
.L_x_241:
[----:B------:R-:W-:Y:S01]  /*6020*/  @!P1 R2UR UR5, R8 ;  /* 0x00000000080592ca */ /* 0x000fe200000e0000 */
[----:B------:R-:W-:Y:S01]  /*6030*/  VOTEU.ALL UP0, P1 ;  /* 0x0000000000ff7886 */ /* 0x000fe20000800000 */
[----:B------:R-:W-:Y:S01]  /*6040*/  @!P1 R2UR UR4, R6 ;  /* 0x00000000060492ca */ /* 0x000fe200000e0000 */
[----:B--2---:R-:W-:Y:S01]  /*6050*/  @!P1 IMAD.MOV.U32 R0, RZ, RZ, 0x2000 ;  /* 0x00002000ff009424 */ /* 0x004fe200078e00ff */
[----:B------:R-:W-:Y:S01]  /*6060*/  UMOV UR8, 0x0 ;  /* 0x0000000000087882 */ /* 0x000fe20000000000 */
[----:B------:R-:W-:Y:S01]  /*6070*/  UMOV UR9, 0x10000000 ;  /* 0x1000000000097882 */ /* 0x000fe20000000000 */
[----:B------:R-:W-:Y:S01]  /*6080*/  @!UP0 UIADD3 UR16, UPT, UPT, UR21, 0x400, URZ ;  /* 0x0000040015108890 */ /* 0x000fe2000fffe0ff */
[----:B------:R-:W-:Y:S01]  /*6090*/  VIADD R14, R14, 0x1 ;  /* 0x000000010e0e7836 */ /* 0x000fe20000000000 */
[----:B------:R-:W-:Y:S01]  /*60a0*/  VOTEU.ALL UP0, P1 ;  /* 0x0000000000ff7886 */ /* 0x000fe20000800000 */
[----:B------:R-:W-:Y:S01]  /*60b0*/  UMOV UR20, UR36 ;  /* 0x0000002400147c82 */ /* 0x000fe20008000000 */
[----:B------:R-:W-:Y:S03]  /*60c0*/  UPRMT UR6, UR46, 0x654, UR17 ;  /* 0x000006542e067896 */ /* 0x000fe60008000011 */
[----:B------:R-:W-:Y:S02]  /*60d0*/  IMAD.U32 R10, RZ, RZ, UR5 ;  /* 0x00000005ff0a7e24 */ /* 0x000fe4000f8e00ff */
[----:B------:R-:W-:Y:S03]  /*60e0*/  IMAD.U32 R11, RZ, RZ, UR4 ;  /* 0x00000004ff0b7e24 */ /* 0x000fe6000f8e00ff */
[----:B------:R-:W-:Y:S02]  /*60f0*/  @!P1 R2UR UR4, R10 ;  /* 0x000000000a0492ca */ /* 0x000fe400000e0000 */
[----:B------:R-:W-:Y:S11]  /*6100*/  @!P1 R2UR UR5, R11 ;  /* 0x000000000b0592ca */ /* 0x000ff600000e0000 */
[----:B------:R-:W-:Y:S02]  /*6110*/  @!UPT UIADD3 URZ, UPT, UPT, URZ, URZ, URZ ;  /* 0x000000fffffff290 */ /* 0x000fe4000fffe0ff */
[----:B------:R2:W-:Y:S01]  /*6120*/  @!UP0 UTMALDG.3D [UR16], [UR4], desc[UR8] ;  /* 0x00000810040085b4 */ /* 0x0005e20008011000 */
[----:B------:R2:W-:Y:S01]  /*6130*/  @!P1 SYNCS.ARRIVE.TRANS64.RED.A0TR RZ, [UR21+0x200], R0 ;  /* 0x00020000ffff99a7 */ /* 0x0005e20008300415 */
[----:B------:R-:W-:Y:S01]  /*6140*/  SYNCS.ARRIVE.TRANS64.RED.A1T0 RZ, [UR6], RZ ;  /* 0x000000ffffff79a7 */ /* 0x000fe20008100406 */
[----:B------:R-:W3:Y:S02]  /*6150*/  SYNCS.PHASECHK.TRANS64.TRYWAIT P0, [UR21+0x218], R9 ;  /* 0x00021809ff0075a7 */ /* 0x000ee40008001115 */
[----:B--23--:R-:W-:Y:S05]  /*6160*/  @!P0 BRA `(.L_x_122) ;  /* 0x0000005000f88947 */ /* 0x00cfea0003800000 */
.L_x_243:
[----:B------:R-:W-:Y:S01]  /*6170*/  @!P1 IADD3 R6, P0, PT, R16, 0x580, RZ ;  /* 0x0000058010069810 */ /* 0x000fe20007f1e0ff */
[----:B------:R-:W-:Y:S01]  /*6180*/  VOTEU.ALL UP0, P1 ;  /* 0x0000000000ff7886 */ /* 0x000fe20000800000 */
[----:B------:R-:W-:Y:S01]  /*6190*/  UMOV UR6, 0x0 ;  /* 0x0000000000067882 */ /* 0x000fe20000000000 */
[----:B------:R-:W-:Y:S01]  /*61a0*/  UMOV UR7, 0x10000000 ;  /* 0x1000000000077882 */ /* 0x000fe20000000000 */
[----:B------:R-:W-:Y:S01]  /*61b0*/  @!P1 R2UR UR5, R6 ;  /* 0x00000000060592ca */ /* 0x000fe200000e0000 */
[----:B--2---:R-:W-:Y:S01]  /*61c0*/  @!P1 IMAD.X R0, RZ, RZ, R17, P0 ;  /* 0x000000ffff009224 */ /* 0x004fe200000e0611 */
[----:B------:R-:W-:Y:S01]  /*61d0*/  @!UP0 UIADD3 UR10, UPT, UPT, UR18, 0x40, URZ ;  /* 0x00000040120a8890 */ /* 0x000fe2000fffe0ff */
[----:B------:R-:W-:Y:S01]  /*61e0*/  R2UR UR16, R142 ;  /* 0x000000008e1072ca */ /* 0x000fe200000e0000 */
[----:B------:R-:W-:Y:S01]  /*61f0*/  @!UP0 UIADD3 UR8, UPT, UPT, UR21, 0x2400, URZ ;  /* 0x0000240015088890 */ /* 0x000fe2000fffe0ff */
[----:B------:R-:W-:Y:S01]  /*6200*/  ISETP.NE.AND P0, PT, R14, 0x2, PT ;  /* 0x000000020e00780c */ /* 0x000fe20003f05270 */
[----:B------:R-:W-:Y:S01]  /*6210*/  @!UP0 UIADD3 UR9, UPT, UPT, UR21, 0x208, URZ ;  /* 0x0000020815098890 */ /* 0x000fe2000fffe0ff */
[----:B------:R-:W-:Y:S01]  /*6220*/  @!P1 R2UR UR4, R0 ;  /* 0x00000000000492ca */ /* 0x000fe200000e0000 */
[----:B------:R-:W-:Y:S01]  /*6230*/  VOTEU.ALL UP0, P1 ;  /* 0x0000000000ff7886 */ /* 0x000fe20000800000 */
[----:B------:R-:W-:Y:S01]  /*6240*/  UMOV UR11, UR19 ;  /* 0x00000013000b7c82 */ /* 0x000fe20008000000 */
[----:B------:R-:W-:Y:S01]  /*6250*/  UMOV UR12, UR36 ;  /* 0x00000024000c7c82 */ /* 0x000fe20008000000 */
[----:B------:R-:W-:Y:S01]  /*6260*/  SEL R0, RZ, 0x1, P0 ;  /* 0x00000001ff007807 */ /* 0x000fe20000000000 */
[----:B------:R-:W-:Y:S01]  /*6270*/  UIADD3 UR20, UPT, UPT, UR13, UR63, URZ ;  /* 0x0000003f0d147290 */ /* 0x000fe2000fffe0ff */
[----:B------:R-:W-:Y:S01]  /*6280*/  IMAD.U32 R8, RZ, RZ, UR5 ;  /* 0x00000005ff087e24 */ /* 0x000fe2000f8e00ff */
[----:B------:R-:W-:Y:S01]  /*6290*/  LOP3.LUT R15, R15, 0x1, RZ, 0x3c, !PT ;  /* 0x000000010f0f7812 */ /* 0x000fe200078e3cff */
[----:B------:R-:W-:Y:S01]  /*62a0*/  UPLOP3.LUT UP3, UPT, UPT, UPT, UPT, 0x80, 0x8 ;  /* 0x000000000008789c */ /* 0x000fe20003f6f070 */
[----:B------:R-:W-:Y:S01]  /*62b0*/  LOP3.LUT R13, R13, R0, RZ, 0x3c, !PT ;  /* 0x000000000d0d7212 */ /* 0x000fe200078e3cff */
[----:B------:R-:W-:Y:S01]  /*62c0*/  UIADD3 UR16, UPT, UPT, UR14, UR16, URZ ;  /* 0x000000100e107290 */ /* 0x000fe2000fffe0ff */
[----:B------:R-:W-:Y:S01]  /*62d0*/  SEL R14, R14, RZ, P0 ;  /* 0x000000ff0e0e7207 */ /* 0x000fe20000000000 */
[----:B------:R-:W-:Y:S01]  /*62e0*/  UMOV UR36, UR26 ;  /* 0x0000001a00247c82 */ /* 0x000fe20008000000 */
[----:B------:R-:W-:Y:S01]  /*62f0*/  IMAD.U32 R9, RZ, RZ, UR4 ;  /* 0x00000004ff097e24 */ /* 0x000fe2000f8e00ff */
[----:B------:R-:W-:Y:S04]  /*6300*/  @!P1 R2UR UR4, R8 ;  /* 0x00000000080492ca */ /* 0x000fe800000e0000 */
[----:B------:R-:W-:Y:S11]  /*6310*/  @!P1 R2UR UR5, R9 ;  /* 0x00000000090592ca */ /* 0x000ff600000e0000 */
[----:B------:R-:W-:Y:S02]  /*6320*/  @!UPT UIADD3 URZ, UPT, UPT, URZ, URZ, URZ ;  /* 0x000000fffffff290 */ /* 0x000fe4000fffe0ff */
[----:B------:R2:W-:Y:S01]  /*6330*/  @!UP0 UTMALDG.3D [UR8], [UR4], desc[UR6] ;  /* 0x00000608040085b4 */ /* 0x0005e20008011000 */
[----:B------:R2:W-:Y:S01]  /*6340*/  @!P1 SYNCS.ARRIVE.TRANS64.RED.A0TR RZ, [UR21+0x208], R7 ;  /* 0x00020807ffff99a7 */ /* 0x0005e20008300415 */
[----:B------:R-:W-:Y:S01]  /*6350*/  SYNCS.ARRIVE.TRANS64.RED.A1T0 RZ, [UR33], RZ ;  /* 0x000000ffffff79a7 */ /* 0x000fe20008100421 */
[----:B------:R-:W-:Y:S05]  /*6360*/  BRA.U UP1, `(.L_x_123) ;  /* 0xfffffff501247547 */ /* 0x000fea000b83ffff */
[----:B------:R-:W-:-:S04]  /*6370*/  SHF.L.U32 R3, R15, 0x1f, RZ ;  /* 0x0000001f0f037819 */ /* 0x000fc800000006ff */
[----:B------:R-:W3:Y:S02]  /*6380*/  SYNCS.PHASECHK.TRANS64.TRYWAIT P0, [UR21+0x210], R3 ;  /* 0x00021003ff0075a7 */ /* 0x000ee40008001115 */
[----:B---3--:R-:W-:Y:S05]  /*6390*/  @!P0 BRA `(.L_x_124) ;  /* 0x0000005000848947 */ /* 0x008fea0003800000 */
.L_x_245:
[----:B---3--:R-:W-:-:S07]  /*63a0*/  MOV R0, UR21 ;  /* 0x0000001500007c02 */ /* 0x008fce0008000f00 */
.L_x_125:
[----:B---3--:R-:W-:-:S04]  /*63b0*/  SHF.L.U32 R3, R15, 0x1f, RZ ;  /* 0x0000001f0f037819 */ /* 0x008fc800000006ff */
[----:B------:R3:W4:Y:S03]  /*63c0*/  SYNCS.PHASECHK.TRANS64.TRYWAIT P0, [R0+URZ+0x218], R3 ;  /* 0x00021803000075a7 */ /* 0x00072600080011ff */
[----:B----4-:R-:W-:Y:S05]  /*63d0*/  @!P0 NANOSLEEP.SYNCS 0x989680 ;  /* 0x009896800000895d */ /* 0x010fea0003900000 */
[----:B------:R-:W4:Y:S02]  /*63e0*/  @!P0 SYNCS.PHASECHK.TRANS64 P0, [R0+URZ+0x218], R3 ;  /* 0x00021803000085a7 */ /* 0x000f2400080010ff */
[----:B-12-4-:R-:W-:Y:S05]  /*63f0*/  @P0 EXIT ;  /* 0x000000000000094d */ /* 0x016fea0003800000 */
[----:B------:R-:W-:Y:S05]  /*6400*/  BRA `(.L_x_125) ;  /* 0xfffffffc00e87947 */ /* 0x000fea000383ffff */
.L_x_114:
[----:B------:R-:W-:-:S06]  /*6410*/  UISETP.GE.AND UP0, UPT, UR18, 0x4, UPT ;  /* 0x000000041200788c */ /* 0x000fcc000bf06270 */
[----:B------:R-:W-:-:S13]  /*6420*/  PLOP3.LUT P0, PT, PT, PT, UP0, 0x80, 0x8 ;  /* 0x000000000008781c */ /* 0x000fda0003f0f008 */
[----:B------:R-:W-:Y:S05]  /*6430*/  @!P0 EXIT ;  /* 0x000000000000894d */ /* 0x000fea0003800000 */
[----:B------:R-:W-:Y:S01]  /*6440*/  BAR.SYNC.DEFER_BLOCKING 0x6, 0xa0 ;  /* 0x0182800000007b1d */ /* 0x000fe20000010000 */
[C---:B------:R-:W-:Y:S01]  /*6450*/  IMAD.SHL.U32 R2, R154.reuse, 0x40, RZ ;  /* 0x000000409a027824 */ /* 0x040fe200078e00ff */
[C---:B------:R-:W-:Y:S01]  /*6460*/  R2P PR, R154.reuse, 0x6 ;  /* 0x000000069a007804 */ /* 0x040fe20000000000 */
[----:B------:R-:W-:Y:S01]  /*6470*/  IMAD.MOV.U32 R151, RZ, RZ, 0x20 ;  /* 0x00000020ff977424 */ /* 0x000fe200078e00ff */
[----:B------:R-:W-:Y:S01]  /*6480*/  CS2R R148, SRZ ;  /* 0x0000000000947805 */ /* 0x000fe2000001ff00 */
[C---:B------:R-:W-:Y:S01]  /*6490*/  IMAD.U32 R69, R154.reuse, 0x10000, RZ ;  /* 0x000100009a457824 */ /* 0x040fe200078e00ff */
[----:B------:R-:W-:Y:S02]  /*64a0*/  UMOV UR44, 0x400 ;  /* 0x00000400002c7882 */ /* 0x000fe40000000000 */
[----:B------:R-:W1:Y:S01]  /*64b0*/  LDC.64 R138, c[0x0][0x8b0] ;  /* 0x00022c00ff8a7b82 */ /* 0x000e620000000a00 */
[----:B------:R-:W-:Y:S01]  /*64c0*/  ULEA UR44, UR46, UR44, 0x18 ;  /* 0x0000002c2e2c7291 */ /* 0x000fe2000f8ec0ff */
[----:B------:R-:W-:Y:S01]  /*64d0*/  IMAD.SHL.U32 R135, R154, 0x8, RZ ;  /* 0x000000089a877824 */ /* 0x000fe200078e00ff */
[----:B------:R-:W-:Y:S01]  /*64e0*/  LOP3.LUT R6, R2, 0x180, RZ, 0xc0, !PT ;  /* 0x0000018002067812 */ /* 0x000fe200078ec0ff */
[----:B------:R-:W-:Y:S01]  /*64f0*/  IMAD.MOV.U32 R152, RZ, RZ, 0x10 ;  /* 0x00000010ff987424 */ /* 0x000fe200078e00ff */
[----:B------:R-:W-:Y:S01]  /*6500*/  SEL R151, R151, 0xffffffe0, !P2 ;  /* 0xffffffe097977807 */ /* 0x000fe20005000000 */
[----:B------:R-:W-:Y:S01]  /*6510*/  UIADD3 UR4, UPT, UPT, UR44, 0x4400, URZ ;  /* 0x000044002c047890 */ /* 0x000fe2000fffe0ff */
[----:B------:R-:W-:Y:S01]  /*6520*/  LOP3.LUT R69, R69, 0x600000, RZ, 0xc0, !PT ;  /* 0x0060000045457812 */ /* 0x000fe200078ec0ff */
[----:B------:R-:W2:Y:S01]  /*6530*/  LDC.64 R136, c[0x0][0x8a8] ;  /* 0x00022a00ff887b82 */ /* 0x000ea20000000a00 */
[----:B------:R-:W-:Y:S01]  /*6540*/  LOP3.LUT R135, R6, 0x30, R135, 0xf8, !PT ;  /* 0x0000003006877812 */ /* 0x000fe200078ef887 */
[----:B------:R-:W-:Y:S01]  /*6550*/  IMAD.MOV.U32 R68, RZ, RZ, RZ ;  /* 0x000000ffff447224 */ /* 0x000fe200078e00ff */
[----:B------:R-:W-:Y:S01]  /*6560*/  SEL R152, R152, 0xfffffff0, !P1 ;  /* 0xfffffff098987807 */ /* 0x000fe20004800000 */
[----:B------:R-:W-:Y:S01]  /*6570*/  IMAD.MOV.U32 R145, RZ, RZ, RZ ;  /* 0x000000ffff917224 */ /* 0x000fe200078e00ff */
[----:B------:R-:W-:-:S02]  /*6580*/  SHF.R.S32.HI R3, RZ, 0x4, R151 ;  /* 0x00000004ff037819 */ /* 0x000fc40000011497 */
[----:B------:R-:W-:Y:S02]  /*6590*/  CS2R R146, SRZ ;  /* 0x0000000000927805 */ /* 0x000fe4000001ff00 */
[----:B------:R-:W-:Y:S01]  /*65a0*/  LOP3.LUT R135, R135, 0x1e40, R2, 0xf8, !PT ;  /* 0x00001e4087877812 */ /* 0x000fe200078ef802 */
[----:B------:R-:W-:Y:S01]  /*65b0*/  IMAD.U32 R153, RZ, RZ, UR4 ;  /* 0x00000004ff997e24 */ /* 0x000fe2000f8e00ff */
[----:B------:R-:W3:Y:S01]  /*65c0*/  LDS R0, [UR44+0x2e0] ;  /* 0x0002e02cff007984 */ /* 0x000ee20008000800 */
[----:B------:R-:W-:Y:S01]  /*65d0*/  LOP3.LUT R154, R154, 0x60, RZ, 0xc0, !PT ;  /* 0x000000609a9a7812 */ /* 0x000fe200078ec0ff */
[----:B------:R-:W4:Y:S01]  /*65e0*/  LDCU UR58, c[0x0][0x370] ;  /* 0x00006e00ff3a77ac */ /* 0x000f220008000800 */
[----:B------:R-:W-:Y:S01]  /*65f0*/  LEA.HI.SX32 R150, R152, R3, 0x1c ;  /* 0x0000000398967211 */ /* 0x000fe200078fe2ff */
[----:B------:R-:W1:Y:S01]  /*6600*/  LDCU UR43, c[0x0][0xb0c] ;  /* 0x00016180ff2b77ac */ /* 0x000e620008000800 */
[----:B------:R-:W1:Y:S01]  /*6610*/  LDCU UR39, c[0x0][0xb30] ;  /* 0x00016600ff2777ac */ /* 0x000e620008000800 */
[----:B------:R-:W1:Y:S01]  /*6620*/  LDCU.64 UR56, c[0x0][0x888] ;  /* 0x00011100ff3877ac */ /* 0x000e620008000a00 */
[----:B------:R-:W1:Y:S01]  /*6630*/  LDCU.64 UR40, c[0x0][0xb28] ;  /* 0x00016500ff2877ac */ /* 0x000e620008000a00 */
[----:B------:R-:W1:Y:S01]  /*6640*/  LDCU.64 UR60, c[0x0][0x890] ;  /* 0x00011200ff3c77ac */ /* 0x000e620008000a00 */
[----:B------:R-:W1:Y:S01]  /*6650*/  LDCU.128 UR52, c[0x0][0xb10] ;  /* 0x00016200ff3477ac */ /* 0x000e620008000c00 */
[----:B------:R-:W1:Y:S01]  /*6660*/  LDCU UR47, c[0x0][0x374] ;  /* 0x00006e80ff2f77ac */ /* 0x000e620008000800 */
[----:B------:R-:W-:Y:S01]  /*6670*/  UIADD3 UR62, UPT, UPT, UR44, 0x400, URZ ;  /* 0x000004002c3e7890 */ /* 0x000fe2000fffe0ff */
[----:B-1234-:R-:W-:-:S11]  /*6680*/  IMAD.IADD R69, R0, 0x1, R69 ;  /* 0x0000000100457824 */ /* 0x01efd600078e0245 */
.L_x_151:
[----:B------:R-:W-:Y:S02]  /*6690*/  LEA R3, R145, UR44, 0x3 ;  /* 0x0000002c91037c11 */ /* 0x000fe4000f8e18ff */
[----:B------:R-:W-:Y:S02]  /*66a0*/  SHF.L.U32 R0, R147, 0x1f, RZ ;  /* 0x0000001f93007819 */ /* 0x000fe400000006ff */
[----:B------:R-:W-:Y:S02]  /*66b0*/  LEA R5, R145, UR44, 0x4 ;  /* 0x0000002c91057c11 */ /* 0x000fe4000f8e20ff */
[----:B-1----:R-:W1:Y:S02]  /*66c0*/  SYNCS.PHASECHK.TRANS64.TRYWAIT P0, [R3+URZ+0x230], R0 ;  /* 0x00023000030075a7 */ /* 0x002e6400080011ff */
[----:B-1----:R-:W-:Y:S05]  /*66d0*/  @!P0 BRA `(.L_x_126) ;  /* 0x0000004c00cc8947 */ /* 0x002fea0003800000 */
.L_x_246:
        /* <DEDUP_REMOVED lines=11> */
[----:B------:R-:W-:Y:S01]  /*6790*/  PLOP3.LUT P0, PT, PT, PT, UP1, 0x80, 0x8 ;  /* 0x000000000008781c */ /* 0x000fe20003f0f018 */
[----:B------:R-:W-:Y:S11]  /*67a0*/  UP2UR UR45, UPR, URZ, 0x2 ;  /* 0x00000002ff2d7883 */ /* 0x000ff60008000000 */
[----:B------:R-:W-:Y:S01]  /*67b0*/  @!UPT UIADD3 URZ, UPT, UPT, URZ, URZ, URZ ;  /* 0x000000fffffff290 */ /* 0x000fe2000fffe0ff */
[----:B-1----:R-:W-:Y:S02]  /*67c0*/  @P0 SHF.R.U32.HI R0, RZ, 0x10, R5 ;  /* 0x00000010ff000819 */ /* 0x002fe40000011605 */
        /* <DEDUP_REMOVED lines=12> */
[----:B------:R-:W2:Y:S01]  /*6890*/  LDCU UR12, c[0x0][0xb20] ;  /* 0x00016400ff0c77ac */ /* 0x000ea20008000800 */
[----:B------:R-:W-:Y:S02]  /*68a0*/  UIMAD.WIDE.U32 UR4, UR47, UR55, URZ ;  /* 0x000000372f0472a5 */ /* 0x000fe4000f8e00ff */
[----:B------:R-:W-:Y:S02]  /*68b0*/  UIMAD.WIDE.U32 UR6, UR58, UR52, URZ ;  /* 0x000000343a0672a5 */ /* 0x000fe4000f8e00ff */
[----:B------:R-:W-:Y:S02]  /*68c0*/  UISETP.NE.AND UP0, UPT, UR54, 0x1, UPT ;  /* 0x000000013600788c */ /* 0x000fe4000bf05270 */
[----:B------:R-:W-:Y:S02]  /*68d0*/  UIMAD.WIDE.U32 UR8, UR37, UR55, URZ ;  /* 0x00000037250872a5 */ /* 0x000fe4000f8e00ff */
[----:B------:R-:W-:Y:S02]  /*68e0*/  UIMAD.WIDE.U32 UR10, UR38, UR52, URZ ;  /* 0x00000034260a72a5 */ /* 0x000fe4000f8e00ff */
[----:B------:R-:W-:Y:S02]  /*68f0*/  UISETP.NE.AND UP1, UPT, UR43, 0x1, UPT ;  /* 0x000000012b00788c */ /* 0x000fe4000bf25270 */
[----:B------:R-:W-:Y:S01]  /*6900*/  UISETP.NE.AND UP2, UPT, UR42, 0x1, UPT ;  /* 0x000000012a00788c */ /* 0x000fe2000bf45270 */
[----:B------:R-:W-:Y:S02]  /*6910*/  UMOV UR4, UR5 ;  /* 0x0000000500047c82 */ /* 0x000fe40008000000 */
[----:B--2---:R-:W-:Y:S03]  /*6920*/  USHF.R.U32.HI UR5, URZ, UR12, UR4 ;  /* 0x0000000cff057299 */ /* 0x004fe60008011604 */
[----:B------:R-:W-:Y:S02]  /*6930*/  UMOV UR4, UR7 ;  /* 0x0000000700047c82 */ /* 0x000fe40008000000 */
[----:B------:R-:W-:Y:S02]  /*6940*/  USHF.R.U32.HI UR7, URZ, UR53, UR4 ;  /* 0x00000035ff077299 */ /* 0x000fe40008011604 */
[----:B------:R-:W-:Y:S02]  /*6950*/  USEL UR4, UR47, UR5, !UP0 ;  /* 0x000000052f047287 */ /* 0x000fe4000c000000 */
[----:B------:R-:W-:Y:S01]  /*6960*/  USEL UR7, UR58, UR7, !UP1 ;  /* 0x000000073a077287 */ /* 0x000fe2000c800000 */
[----:B------:R-:W-:Y:S01]  /*6970*/  UMOV UR5, UR9 ;  /* 0x0000000900057c82 */ /* 0x000fe20008000000 */
[----:B------:R-:W-:Y:S02]  /*6980*/  UIMAD.WIDE.U32 UR8, UR4, UR40, URZ ;  /* 0x00000028040872a5 */ /* 0x000fe4000f8e00ff */
[----:B------:R-:W-:Y:S03]  /*6990*/  USHF.R.U32.HI UR6, URZ, UR12, UR5 ;  /* 0x0000000cff067299 */ /* 0x000fe60008011605 */
[----:B------:R-:W-:Y:S01]  /*69a0*/  UMOV UR5, UR11 ;  /* 0x0000000b00057c82 */ /* 0x000fe20008000000 */
[----:B------:R-:W-:Y:S02]  /*69b0*/  UIMAD.WIDE.U32 UR10, UR7, UR40, URZ ;  /* 0x00000028070a72a5 */ /* 0x000fe4000f8e00ff */
[----:B------:R-:W-:Y:S02]  /*69c0*/  USHF.R.U32.HI UR12, URZ, UR53, UR5 ;  /* 0x00000035ff0c7299 */ /* 0x000fe40008011605 */
[----:B------:R-:W-:Y:S01]  /*69d0*/  USEL UR6, UR37, UR6, !UP0 ;  /* 0x0000000625067287 */ /* 0x000fe2000c000000 */
[----:B------:R-:W-:Y:S02]  /*69e0*/  UMOV UR5, UR9 ;  /* 0x0000000900057c82 */ /* 0x000fe40008000000 */
[----:B------:R-:W-:Y:S01]  /*69f0*/  UMOV UR10, UR11 ;  /* 0x0000000b000a7c82 */ /* 0x000fe20008000000 */
[----:B------:R-:W-:Y:S02]  /*6a00*/  @UP2 USHF.R.U32.HI UR4, URZ, UR41, UR5 ;  /* 0x00000029ff042299 */ /* 0x000fe40008011605 */
[----:B------:R-:W-:Y:S02]  /*6a10*/  @UP2 USHF.R.U32.HI UR7, URZ, UR41, UR10 ;  /* 0x00000029ff072299 */ /* 0x000fe4000801160a */
[----:B------:R-:W-:Y:S02]  /*6a20*/  UIMAD UR4, UR42, UR4, URZ ;  /* 0x000000042a0472a4 */ /* 0x000fe4000f8e02ff */
[----:B------:R-:W-:Y:S02]  /*6a30*/  UIMAD.WIDE.U32 UR10, UR6, UR40, URZ ;  /* 0x00000028060a72a5 */ /* 0x000fe4000f8e00ff */
[----:B------:R-:W-:Y:S02]  /*6a40*/  USEL UR5, UR38, UR12, !UP1 ;  /* 0x0000000c26057287 */ /* 0x000fe4000c800000 */
[----:B------:R-:W-:Y:S02]  /*6a50*/  UIMAD UR8, UR42, UR7, URZ ;  /* 0x000000072a0872a4 */ /* 0x000fe4000f8e02ff */
[----:B------:R-:W-:Y:S03]  /*6a60*/  UISETP.GE.AND UP0, UPT, UR6, UR4, UPT ;  /* 0x000000040600728c */ /* 0x000fe6000bf06270 */
[----:B------:R-:W-:Y:S01]  /*6a70*/  UMOV UR4, UR11 ;  /* 0x0000000b00047c82 */ /* 0x000fe20008000000 */
[----:B------:R-:W-:Y:S02]  /*6a80*/  UISETP.GE.OR UP0, UPT, UR5, UR8, UP0 ;  /* 0x000000080500728c */ /* 0x000fe40008706670 */
[----:B------:R-:W-:Y:S02]  /*6a90*/  USHF.R.U32.HI UR4, URZ, UR41, UR4 ;  /* 0x00000029ff047299 */ /* 0x000fe40008011604 */
[----:B------:R-:W-:Y:S02]  /*6aa0*/  UIMAD.WIDE.U32 UR8, UR5, UR40, URZ ;  /* 0x00000028050872a5 */ /* 0x000fe4000f8e00ff */
[----:B------:R-:W-:Y:S02]  /*6ab0*/  USEL UR11, UR6, UR4, !UP2 ;  /* 0x00000004060b7287 */ /* 0x000fe4000d000000 */
[----:B------:R-:W-:Y:S02]  /*6ac0*/  UIADD3 UR8, UPT, UPT, -UR5, URZ, URZ ;  /* 0x000000ff05087290 */ /* 0x000fe4000fffe1ff */
[----:B------:R-:W-:Y:S01]  /*6ad0*/  UIADD3 UR10, UPT, UPT, -UR11, URZ, URZ ;  /* 0x000000ff0b0a7290 */ /* 0x000fe2000fffe1ff */
[----:B------:R-:W-:Y:S01]  /*6ae0*/  @!UP0 UMOV UR4, UR9 ;  /* 0x0000000900048c82 */ /* 0x000fe20008000000 */
[----:B------:R-:W-:Y:S02]  /*6af0*/  UIADD3 UR9, UPT, UPT, -UR6, URZ, URZ ;  /* 0x000000ff06097290 */ /* 0x000fe4000fffe1ff */
[----:B------:R-:W-:Y:S02]  /*6b00*/  @!UP0 USHF.R.U32.HI UR4, URZ, UR41, UR4 ;  /* 0x00000029ff048299 */ /* 0x000fe40008011604 */
[----:B------:R-:W-:Y:S02]  /*6b10*/  UIMAD UR10, UR42, UR10, UR6 ;  /* 0x0000000a2a0a72a4 */ /* 0x000fe4000f8e0206 */
[----:B------:R-:W-:Y:S04]  /*6b20*/  @!UP0 USEL UR4, UR5, UR4, !UP2 ;  /* 0x0000000405048287 */ /* 0x000fe8000d000000 */
[----:B------:R-:W-:Y:S02]  /*6b30*/  @!UP0 UIMAD UR10, UR7, UR10, UR4 ;  /* 0x0000000a070a82a4 */ /* 0x000fe4000f8e0204 */
[----:B------:R-:W-:Y:S02]  /*6b40*/  @!UP0 UIADD3 UR11, UPT, UPT, UR11, -UR4, URZ ;  /* 0x800000040b0b8290 */ /* 0x000fe4000fffe0ff */
[----:B------:R-:W-:Y:S02]  /*6b50*/  UIMAD UR7, UR43, UR8, UR38 ;  /* 0x000000082b0772a4 */ /* 0x000fe4000f8e0226 */
[----:B------:R-:W-:Y:S02]  /*6b60*/  @!UP0 UIMAD UR6, UR11, UR42, UR5 ;  /* 0x0000002a0b0682a4 */ /* 0x000fe4000f8e0205 */
[----:B------:R-:W-:Y:S01]  /*6b70*/  UIMAD UR4, UR54, UR9, UR37 ;  /* 0x00000009360472a4 */ /* 0x000fe2000f8e0225 */
[----:B------:R-:W-:Y:S02]  /*6b80*/  @!UP0 UMOV UR5, UR10 ;  /* 0x0000000a00058c82 */ /* 0x000fe40008000000 */
[----:B------:R-:W-:Y:S02]  /*6b90*/  UIMAD UR38, UR5, UR43, UR7 ;  /* 0x0000002b052672a4 */ /* 0x000fe4000f8e0207 */
[----:B------:R-:W-:Y:S11]  /*6ba0*/  UIMAD UR37, UR6, UR54, UR4 ;  /* 0x00000036062572a4 */ /* 0x000ff6000f8e0204 */
[----:B------:R-:W-:Y:S01]  /*6bb0*/  @!UPT UIADD3 URZ, UPT, UPT, URZ, URZ, URZ ;  /* 0x000000fffffff290 */ /* 0x000fe2000fffe0ff */
.L_x_127:
[----:B------:R-:W-:Y:S01]  /*6bc0*/  UISETP.NE.AND UP0, UPT, UR39, 0x1, UPT ;  /* 0x000000012700788c */ /* 0x000fe2000bf05270 */
[----:B------:R-:W-:Y:S01]  /*6bd0*/  IADD3 R145, PT, PT, R145, 0x1, RZ ;  /* 0x0000000191917810 */ /* 0x000fe20007ffe0ff */
[----:B------:R-:W-:Y:S02]  /*6be0*/  USHF.L.U32 UR50, UR16, 0x7, URZ ;  /* 0x0000000710327899 */ /* 0x000fe400080006ff */
[----:B------:R-:W-:Y:S07]  /*6bf0*/  USHF.L.U32 UR49, UR20, 0x7, URZ ;  /* 0x0000000714317899 */ /* 0x000fee00080006ff */
[----:B------:R-:W2:Y:S01]  /*6c00*/  @!UP0 LDCU.128 UR12, c[0x0][0xb10] ;  /* 0x00016200ff0c87ac */ /* 0x000ea20008000c00 */
[----:B------:R-:W3:Y:S01]  /*6c10*/  @!UP0 LDCU UR5, c[0x0][0xb0c] ;  /* 0x00016180ff0587ac */ /* 0x000ee20008000800 */
[----:B------:R-:W4:Y:S01]  /*6c20*/  @!UP0 LDCU UR10, c[0x0][0xb20] ;  /* 0x00016400ff0a87ac */ /* 0x000f220008000800 */
[----:B--2---:R-:W-:Y:S02]  /*6c30*/  UIMAD.WIDE.U32 UR8, UR38, UR12, URZ ;  /* 0x0000000c260872a5 */ /* 0x004fe4000f8e00ff */
[----:B------:R-:W-:Y:S02]  /*6c40*/  UIMAD.WIDE.U32 UR6, UR37, UR15, URZ ;  /* 0x0000000f250672a5 */ /* 0x000fe4000f8e00ff */
[----:B------:R-:W-:Y:S03]  /*6c50*/  @!UP0 UISETP.NE.AND UP1, UPT, UR14, 0x1, UPT ;  /* 0x000000010e00888c */ /* 0x000fe6000bf25270 */
[----:B------:R-:W-:Y:S01]  /*6c60*/  @!UP0 UMOV UR4, UR9 ;  /* 0x0000000900048c82 */ /* 0x000fe20008000000 */
[----:B---3--:R-:W-:Y:S02]  /*6c70*/  @!UP0 UISETP.NE.AND UP2, UPT, UR5, 0x1, UPT ;  /* 0x000000010500888c */ /* 0x008fe4000bf45270 */
[----:B------:R-:W-:Y:S01]  /*6c80*/  @!UP0 USHF.R.U32.HI UR4, URZ, UR13, UR4 ;  /* 0x0000000dff048299 */ /* 0x000fe20008011604 */
[----:B------:R-:W-:Y:S02]  /*6c90*/  @!UP0 UMOV UR6, UR7 ;  /* 0x0000000700068c82 */ /* 0x000fe40008000000 */
[----:B----4-:R-:W-:Y:S02]  /*6ca0*/  @!UP0 USHF.R.U32.HI UR6, URZ, UR10, UR6 ;  /* 0x0000000aff068299 */ /* 0x010fe40008011606 */
[----:B------:R-:W-:Y:S02]  /*6cb0*/  @!UP0 USEL UR7, UR38, UR4, !UP2 ;  /* 0x0000000426078287 */ /* 0x000fe4000d000000 */
[----:B------:R-:W-:Y:S04]  /*6cc0*/  @!UP0 USEL UR6, UR37, UR6, !UP1 ;  /* 0x0000000625068287 */ /* 0x000fe8000c800000 */
[----:B------:R-:W-:Y:S02]  /*6cd0*/  @!UP0 UIADD3 UR4, UPT, UPT, -UR7, UR6, URZ ;  /* 0x0000000607048290 */ /* 0x000fe4000fffe1ff */
[----:B------:R-:W-:Y:S02]  /*6ce0*/  @!UP0 UIADD3 UR6, UPT, UPT, UR7, -UR6, URZ ;  /* 0x8000000607068290 */ /* 0x000fe4000fffe0ff */
[----:B------:R-:W-:Y:S02]  /*6cf0*/  @!UP0 UIMAD UR38, UR4, UR5, UR38 ;  /* 0x00000005042682a4 */ /* 0x000fe4000f8e0226 */
[----:B------:R-:W-:Y:S02]  /*6d00*/  @!UP0 UIMAD UR37, UR6, UR14, UR37 ;  /* 0x0000000e062582a4 */ /* 0x000fe4000f8e0225 */
[----:B------:R-:W-:Y:S09]  /*6d10*/  ULOP3.LUT UP0, URZ, UR62, 0x1b0, URZ, 0xc0, !UPT ;  /* 0x000001b03eff7892 */ /* 0x000ff2000f80c0ff */
[----:B------:R-:W-:Y:S05]  /*6d20*/  BRA.U !UP0, `(.L_x_128) ;  /* 0x0000000108407547 */ /* 0x000fea000b800000 */
[----:B------:R-:W2:Y:S01]  /*6d30*/  LDCU.64 UR8, c[0x4][0x80] ;  /* 0x01001000ff0877ac */ /* 0x000ea20008000a00 */
[----:B------:R-:W-:Y:S01]  /*6d40*/  MOV R3, 0x0 ;  /* 0x0000000000037802 */ /* 0x000fe20000000f00 */
[----:B------:R-:W-:Y:S02]  /*6d50*/  HFMA2 R12, -RZ, RZ, 0, 5.9604644775390625e-08 ;  /* 0x00000001ff0c7431 */ /* 0x000fe400000001ff */
[----:B------:R-:W-:Y:S02]  /*6d60*/  IMAD.MOV.U32 R8, RZ, RZ, 0x70 ;  /* 0x00000070ff087424 */ /* 0x000fe400078e00ff */
[----:B------:R-:W-:Y:S01]  /*6d70*/  IMAD.MOV.U32 R13, RZ, RZ, RZ ;  /* 0x000000ffff0d7224 */ /* 0x000fe200078e00ff */
[----:B------:R-:W3:Y:S01]  /*6d80*/  LDCU.64 UR6, c[0x4][0x88] ;  /* 0x01001100ff0677ac */ /* 0x000ee20008000a00 */
[----:B------:R-:W4:Y:S01]  /*6d90*/  LDC.64 R2, c[0x4][R3] ;  /* 0x0100000003027b82 */ /* 0x000f220000000a00 */
[----:B------:R-:W1:Y:S01]  /*6da0*/  LDCU.64 UR4, c[0x4][0x8] ;  /* 0x01000100ff0477ac */ /* 0x000e620008000a00 */
[----:B--2---:R-:W-:Y:S01]  /*6db0*/  MOV R5, UR9 ;  /* 0x0000000900057c02 */ /* 0x004fe20008000f00 */
[----:B------:R-:W-:Y:S01]  /*6dc0*/  IMAD.U32 R4, RZ, RZ, UR8 ;  /* 0x00000008ff047e24 */ /* 0x000fe2000f8e00ff */
[----:B---3--:R-:W-:Y:S01]  /*6dd0*/  MOV R7, UR7 ;  /* 0x0000000700077c02 */ /* 0x008fe20008000f00 */
[----:B------:R-:W-:Y:S01]  /*6de0*/  IMAD.U32 R6, RZ, RZ, UR6 ;  /* 0x00000006ff067e24 */ /* 0x000fe2000f8e00ff */
[----:B-1----:R-:W-:Y:S01]  /*6df0*/  MOV R11, UR5 ;  /* 0x00000005000b7c02 */ /* 0x002fe20008000f00 */
[----:B------:R-:W-:Y:S02]  /*6e00*/  IMAD.U32 R10, RZ, RZ, UR4 ;  /* 0x00000004ff0a7e24 */ /* 0x000fe4000f8e00ff */
[----:B------:R-:W-:Y:S07]  /*6e10*/  LEPC R20, `(.L_x_128) ;  /* 0x000000001014794e */ /* 0x000fee0000000000 */
[----:B----45:R-:W-:Y:S05]  /*6e20*/  CALL.ABS.NOINC R2 ;  /* 0x0000000002007343 */ /* 0x030fea0003c00000 */
.L_x_128:
[----:B------:R-:W-:Y:S01]  /*6e30*/  LOP3.LUT P0, RZ, R153, 0x1b0, RZ, 0xc0, !PT ;  /* 0x000001b099ff7812 */ /* 0x000fe2000780c0ff */
[----:B------:R-:W-:Y:S11]  /*6e40*/  BSSY.RECONVERGENT B6, `(.L_x_129) ;  /* 0x0000013000067945 */ /* 0x000ff60003800200 */
[----:B------:R-:W-:Y:S01]  /*6e50*/  @!UPT UIADD3 URZ, UPT, UPT, URZ, URZ, URZ ;  /* 0x000000fffffff290 */ /* 0x000fe2000fffe0ff */
[----:B------:R-:W-:Y:S05]  /*6e60*/  @!P0 BRA `(.L_x_130) ;  /* 0x0000000000408947 */ /* 0x000fea0003800000 */
        /* <DEDUP_REMOVED lines=16> */
.L_x_130:
[----:B------:R-:W-:Y:S05]  /*6f70*/  BSYNC.RECONVERGENT B6 ;  /* 0x0000000000067941 */ /* 0x000fea0003800200 */
.L_x_129:
[----:B------:R-:W-:Y:S01]  /*6f80*/  R2UR UR4, R143 ;  /* 0x000000008f0472ca */ /* 0x000fe200000e0000 */
[----:B------:R-:W-:Y:S01]  /*6f90*/  UISETP.NE.U32.AND UP0, UPT, UR60, URZ, UPT ;  /* 0x000000ff3c00728c */ /* 0x000fe2000bf05070 */
[----:B------:R-:W-:Y:S02]  /*6fa0*/  ISETP.NE.U32.AND P4, PT, R138, RZ, PT ;  /* 0x000000ff8a00720c */ /* 0x000fe40003f85070 */
[----:B------:R-:W-:Y:S01]  /*6fb0*/  ISETP.NE.U32.AND P2, PT, RZ, UR56, PT ;  /* 0x00000038ff007c0c */ /* 0x000fe2000bf45070 */
[----:B------:R-:W-:Y:S01]  /*6fc0*/  UISETP.NE.AND.EX UP1, UPT, UR61, URZ, UPT, UP0 ;  /* 0x000000ff3d00728c */ /* 0x000fe2000bf25300 */
[----:B------:R-:W-:Y:S01]  /*6fd0*/  ISETP.NE.AND.EX P4, PT, R139, RZ, PT, P4 ;  /* 0x000000ff8b00720c */ /* 0x000fe20003f85340 */
[----:B------:R-:W-:Y:S01]  /*6fe0*/  UPLOP3.LUT UP0, UPT, UPT, UPT, UPT, 0x40, 0x4 ;  /* 0x000000000004789c */ /* 0x000fe20003f0e870 */
[----:B------:R-:W-:Y:S05]  /*6ff0*/  ISETP.NE.AND.EX P2, PT, RZ, UR57, PT, P2 ;  /* 0x00000039ff007c0c */ /* 0x000fea000bf45320 */
[----:B------:R-:W-:Y:S06]  /*7000*/  UISETP.NE.AND UP2, UPT, UR4, URZ, UPT ;  /* 0x000000ff0400728c */ /* 0x000fec000bf45270 */
[----:B------:R-:W-:Y:S05]  /*7010*/  PLOP3.LUT P1, PT, PT, PT, UP2, 0x80, 0x8 ;  /* 0x000000000008781c */ /* 0x000fea0003f2f028 */
[----:B------:R-:W-:Y:S06]  /*7020*/  @UP2 UPLOP3.LUT UP0, UPT, UPT, UPT, UP1, 0x80, 0x8 ;  /* 0x000000000008289c */ /* 0x000fec0003f0f010 */
[----:B------:R-:W-:Y:S01]  /*7030*/  PLOP3.LUT P0, PT, PT, PT, UP0, 0x80, 0x8 ;  /* 0x000000000008781c */ /* 0x000fe20003f0f008 */
[----:B------:R-:W-:Y:S01]  /*7040*/  @!UPT UIADD3 URZ, UPT, UPT, URZ, URZ, URZ ;  /* 0x000000fffffff290 */ /* 0x000fe2000fffe0ff */
[----:B------:R-:W-:Y:S11]  /*7050*/  BRA.U !UP1, `(.L_x_131) ;  /* 0x00000001093c7547 */ /* 0x000ff6000b800000 */
[----:B------:R-:W-:Y:S01]  /*7060*/  UISETP.NE.U32.AND UP0, UPT, UR56, URZ, UPT ;  /* 0x000000ff3800728c */ /* 0x000fe2000bf05070 */
[----:B-1----:R-:W-:Y:S01]  /*7070*/  HFMA2 R0, -RZ, RZ, 0, 5.9604644775390625e-08 ;  /* 0x00000001ff007431 */ /* 0x002fe200000001ff */
[----:B------:R-:W1:Y:S01]  /*7080*/  LDCU.64 UR8, c[0x0][0x358] ;  /* 0x00006b00ff0877ac */ /* 0x000e620008000a00 */
[----:B------:R-:W-:Y:S01]  /*7090*/  IMAD.MOV.U32 R140, RZ, RZ, 0x1 ;  /* 0x00000001ff8c7424 */ /* 0x000fe200078e00ff */
[----:B------:R-:W-:Y:S06]  /*70a0*/  UISETP.NE.AND.EX UP0, UPT, UR57, URZ, UPT, UP0 ;  /* 0x000000ff3900728c */ /* 0x000fec000bf05300 */
[----:B------:R-:W-:Y:S05]  /*70b0*/  PLOP3.LUT P3, PT, PT, PT, UP0, 0x80, 0x8 ;  /* 0x000000000008781c */ /* 0x000fea0003f6f008 */
[----:B------:R-:W2:Y:S01]  /*70c0*/  @UP0 LDCU.64 UR4, c[0x0][0x888] ;  /* 0x00011100ff0407ac */ /* 0x000ea20008000a00 */
[----:B------:R-:W-:Y:S07]  /*70d0*/  @UP0 UIMAD UR6, UR36, UR60, URZ ;  /* 0x0000003c240602a4 */ /* 0x000fee000f8e02ff */
[----:B------:R-:W-:Y:S01]  /*70e0*/  @!P3 PRMT R140, R0, 0x7610, R140 ;  /* 0x00007610008cb816 */ /* 0x000fe2000000008c */
[----:B--2---:R-:W-:Y:S06]  /*70f0*/  @UP0 UIMAD.WIDE UR4, UR6, 0x4, UR4 ;  /* 0x00000004060408a5 */ /* 0x004fec000f8e0204 */
[----:B------:R-:W-:Y:S01]  /*7100*/  IMAD.U32 R2, RZ, RZ, UR4 ;  /* 0x00000004ff027e24 */ /* 0x000fe2000f8e00ff */
[----:B------:R-:W-:Y:S04]  /*7110*/  MOV R3, UR5 ;  /* 0x0000000500037c02 */ /* 0x000fe80008000f00 */
[----:B------:R-:W2:Y:S01]  /*7120*/  @!UP0 LDCU UR4, c[0x0][0x880] ;  /* 0x00011000ff0487ac */ /* 0x000ea20008000800 */
[----:B-1---5:R3:W5:Y:S02]  /*7130*/  @P3 LDG.E R72, desc[UR8][R2.64] ;  /* 0x0000000802483981 */ /* 0x022764000c1e1900 */
[----:B--23--:R-:W-:Y:S02]  /*7140*/  @!P3 IMAD.U32 R72, RZ, RZ, UR4 ;  /* 0x00000004ff48be24 */ /* 0x00cfe4000f8e00ff */
.L_x_131:
[----:B------:R-:W-:Y:S05]  /*7150*/  @!P4 BRA `(.L_x_132) ;  /* 0x000000000024c947 */ /* 0x000fea0003800000 */
[----:B------:R-:W-:Y:S01]  /*7160*/  ISETP.NE.U32.AND P3, PT, R136, RZ, PT ;  /* 0x000000ff8800720c */ /* 0x000fe20003f65070 */
[----:B------:R-:W2:Y:S03]  /*7170*/  LDCU.64 UR4, c[0x0][0x358] ;  /* 0x00006b00ff0477ac */ /* 0x000ea60008000a00 */
[----:B------:R-:W-:Y:S11]  /*7180*/  ISETP.NE.AND.EX P3, PT, R137, RZ, PT, P3 ;  /* 0x000000ff8900720c */ /* 0x000ff60003f65330 */
[----:B------:R-:W-:Y:S02]  /*7190*/  @!UPT UIADD3 URZ, UPT, UPT, URZ, URZ, URZ ;  /* 0x000000fffffff290 */ /* 0x000fe4000fffe0ff */
[----:B------:R-:W3:Y:S01]  /*71a0*/  @P3 LDC.64 R2, c[0x0][0x8a8] ;  /* 0x00022a00ff023b82 */ /* 0x000ee20000000a00 */
[----:B-1----:R-:W-:Y:S04]  /*71b0*/  @P3 IMAD R0, R138, UR36, RZ ;  /* 0x000000248a003c24 */ /* 0x002fe8000f8e02ff */
[----:B---3--:R-:W-:Y:S05]  /*71c0*/  @P3 IMAD.WIDE R2, R0, 0x4, R2 ;  /* 0x0000000400023825 */ /* 0x008fea00078e0202 */
[----:B--2--5:R2:W5:Y:S02]  /*71d0*/  @P3 LDG.E R70, desc[UR4][R2.64] ;  /* 0x0000000402463981 */ /* 0x024564000c1e1900 */
[----:B--2---:R-:W3:Y:S02]  /*71e0*/  @!P3 LDC R70, c[0x0][0x8a0] ;  /* 0x00022800ff46bb82 */ /* 0x004ee40000000800 */
.L_x_132:
[----:B-----5:R-:W-:Y:S01]  /*71f0*/  ISETP.NE.AND P4, PT, R72, RZ, PT ;  /* 0x000000ff4800720c */ /* 0x020fe20003f85270 */
[----:B------:R-:W-:Y:S01]  /*7200*/  BSSY B1, `(.L_x_133) ;  /* 0x0000048000017945 */ /* 0x000fe20003800000 */
[----:B------:R-:W-:Y:S01]  /*7210*/  SEL R7, RZ, 0xffffffff, P2 ;  /* 0xffffffffff077807 */ /* 0x000fe20001000000 */
[----:B------:R-:W-:Y:S01]  /*7220*/  IMAD.MOV.U32 R78, RZ, RZ, 0x1 ;  /* 0x00000001ff4e7424 */ /* 0x000fe200078e00ff */
[----:B------:R-:W-:Y:S01]  /*7230*/  LOP3.LUT P3, RZ, R140, 0xff, RZ, 0xc0, !PT ;  /* 0x000000ff8cff7812 */ /* 0x000fe2000786c0ff */
[----:B------:R-:W-:Y:S01]  /*7240*/  IMAD R71, R68, 0x80, R69 ;  /* 0x0000008044477824 */ /* 0x000fe200078e0245 */
[----:B-1----:R-:W-:Y:S02]  /*7250*/  @P1 SEL R0, RZ, 0xffffffff, P4 ;  /* 0xffffffffff001807 */ /* 0x002fe40002000000 */
[----:B------:R-:W-:Y:S02]  /*7260*/  CS2R R98, SRZ ;  /* 0x0000000000627805 */ /* 0x000fe4000001ff00 */
[----:B------:R-:W-:Y:S02]  /*7270*/  LEA R3, R148, UR44, 0x3 ;  /* 0x0000002c94037c11 */ /* 0x000fe4000f8e18ff */
[----:B------:R-:W-:Y:S02]  /*7280*/  CS2R R96, SRZ ;  /* 0x0000000000607805 */ /* 0x000fe4000001ff00 */
[----:B------:R-:W-:Y:S02]  /*7290*/  @P0 SEL R0, R7, R0, !P3 ;  /* 0x0000000007000207 */ /* 0x000fe40005800000 */
[----:B------:R-:W-:Y:S02]  /*72a0*/  CS2R R94, SRZ ;  /* 0x00000000005e7805 */ /* 0x000fe4000001ff00 */
[----:B------:R-:W-:Y:S02]  /*72b0*/  LEA R144, R68, UR44, 0x3 ;  /* 0x0000002c44907c11 */ /* 0x000fe4000f8e18ff */
[----:B------:R-:W-:Y:S02]  /*72c0*/  CS2R R92, SRZ ;  /* 0x00000000005c7805 */ /* 0x000fe4000001ff00 */
[----:B------:R-:W-:Y:S02]  /*72d0*/  @P1 LOP3.LUT R0, R0, 0x1, RZ, 0xc0, !PT ;  /* 0x0000000100001812 */ /* 0x000fe400078ec0ff */
[----:B------:R-:W-:Y:S02]  /*72e0*/  CS2R R86, SRZ ;  /* 0x0000000000567805 */ /* 0x000fe4000001ff00 */
[----:B------:R-:W-:Y:S02]  /*72f0*/  SHF.L.U32 R5, R149, 0x1f, RZ ;  /* 0x0000001f95057819 */ /* 0x000fe400000006ff */
[----:B------:R-:W-:Y:S02]  /*7300*/  CS2R R84, SRZ ;  /* 0x0000000000547805 */ /* 0x000fe4000001ff00 */
[----:B------:R-:W-:Y:S02]  /*7310*/  ISETP.NE.U32.OR P6, PT, R0, 0x1, !P1 ;  /* 0x000000010000780c */ /* 0x000fe40004fc5470 */
[----:B------:R-:W-:Y:S02]  /*7320*/  CS2R R82, SRZ ;  /* 0x0000000000527805 */ /* 0x000fe4000001ff00 */
[----:B------:R-:W-:Y:S02]  /*7330*/  PLOP3.LUT P2, PT, PT, PT, UP1, 0x80, 0x8 ;  /* 0x000000000008781c */ /* 0x000fe40003f4f018 */
[----:B------:R-:W-:Y:S02]  /*7340*/  CS2R R80, SRZ ;  /* 0x0000000000507805 */ /* 0x000fe4000001ff00 */
[----:B------:R-:W-:Y:S02]  /*7350*/  SEL R0, RZ, 0xffffffff, P4 ;  /* 0xffffffffff007807 */ /* 0x000fe40002000000 */
[----:B------:R-:W-:Y:S03]  /*7360*/  P2R R88, PR, RZ, 0x40 ;  /* 0x00000040ff587803 */ /* 0x000fe60000000000 */
[----:B------:R-:W-:Y:S04]  /*7370*/  @P6 SHF.L.U32 R2, R146, 0x1f, RZ ;  /* 0x0000001f92026819 */ /* 0x000fe800000006ff */
[----:B------:R-:W-:Y:S01]  /*7380*/  @P2 SEL R0, R7, R0, !P3 ;  /* 0x0000000007002207 */ /* 0x000fe20005800000 */
[----:B------:R-:W1:Y:S03]  /*7390*/  @P6 SYNCS.PHASECHK.TRANS64.TRYWAIT P1, [R3+URZ+0x200], R2 ;  /* 0x00020002030065a7 */ /* 0x000e6600080211ff */
[----:B------:R-:W-:Y:S04]  /*73a0*/  LOP3.LUT R0, R0, 0x1, RZ, 0xc0, !PT ;  /* 0x0000000100007812 */ /* 0x000fe800078ec0ff */
[----:B------:R-:W-:Y:S04]  /*73b0*/  ISETP.NE.U32.AND P5, PT, R0, 0x1, PT ;  /* 0x000000010000780c */ /* 0x000fe80003fa5070 */
[----:B------:R-:W-:Y:S01]  /*73c0*/  P2R R79, PR, RZ, 0x20 ;  /* 0x00000020ff4f7803 */ /* 0x000fe20000000000 */
[----:B------:R2:W4:Y:S01]  /*73d0*/  SYNCS.PHASECHK.TRANS64.TRYWAIT P0, [R144+URZ+0x250], R5 ;  /* 0x00025005900075a7 */ /* 0x00052200080011ff */
[----:B-1----:R-:W-:Y:S01]  /*73e0*/  @P6 SEL R78, RZ, 0x1, !P1 ;  /* 0x00000001ff4e6807 */ /* 0x002fe20004800000 */
[----:B--2---:R-:W-:Y:S06]  /*73f0*/  @!P6 BRA `(.L_x_134) ;  /* 0x0000000000a0e947 */ /* 0x004fec0003800000 */
[----:B------:R-:W-:Y:S01]  /*7400*/  @P5 IMAD R7, R148, 0x2000, R135 ;  /* 0x0000200094075824 */ /* 0x000fe200078e0287 */
[----:B------:R-:W-:Y:S01]  /*7410*/  ISETP.NE.AND P1, PT, R78, RZ, PT ;  /* 0x000000ff4e00720c */ /* 0x000fe20003f25270 */
[----:B------:R-:W-:Y:S01]  /*7420*/  BSSY B0, `(.L_x_135) ;  /* 0x0000011000007945 */ /* 0x000fe20003800000 */
[----:B------:R-:W-:Y:S01]  /*7430*/  CS2R R82, SRZ ;  /* 0x0000000000527805 */ /* 0x000fe2000001ff00 */
[----:B------:R-:W-:Y:S01]  /*7440*/  @P5 VIADD R9, R7, UR44 ;  /* 0x0000002c07095c36 */ /* 0x000fe20008000000 */
[----:B------:R-:W-:Y:S02]  /*7450*/  CS2R R80, SRZ ;  /* 0x0000000000507805 */ /* 0x000fe4000001ff00 */
[----:B------:R-:W-:Y:S02]  /*7460*/  CS2R R86, SRZ ;  /* 0x0000000000567805 */ /* 0x000fe4000001ff00 */
[----:B------:R-:W-:Y:S01]  /*7470*/  CS2R R84, SRZ ;  /* 0x0000000000547805 */ /* 0x000fe2000001ff00 */
[--C-:B------:R-:W-:Y:S01]  /*7480*/  @P5 IMAD.IADD R6, R152, 0x1, R9.reuse ;  /* 0x0000000198065824 */ /* 0x100fe200078e0209 */
[----:B------:R-:W-:Y:S01]  /*7490*/  CS2R R94, SRZ ;  /* 0x00000000005e7805 */ /* 0x000fe2000001ff00 */
[--C-:B------:R-:W-:Y:S01]  /*74a0*/  @P5 IMAD.IADD R4, R151, 0x1, R9.reuse ;  /* 0x0000000197045824 */ /* 0x100fe200078e0209 */
[----:B------:R-:W-:Y:S01]  /*74b0*/  CS2R R92, SRZ ;  /* 0x00000000005c7805 */ /* 0x000fe2000001ff00 */
[----:B------:R-:W-:Y:S01]  /*74c0*/  @P5 IMAD R2, R150, 0x10, R9 ;  /* 0x0000001096025824 */ /* 0x000fe200078e0209 */
[----:B------:R-:W-:Y:S02]  /*74d0*/  CS2R R98, SRZ ;  /* 0x0000000000627805 */ /* 0x000fe4000001ff00 */
[----:B------:R-:W-:Y:S01]  /*74e0*/  CS2R R96, SRZ ;  /* 0x0000000000607805 */ /* 0x000fe2000001ff00 */
[----:B------:R-:W-:Y:S06]  /*74f0*/  @P1 BRA `(.L_x_136) ;  /* 0x00000000000c1947 */ /* 0x000fec0003800000 */
[----:B------:R-:W-:Y:S04]  /*7500*/  SHF.L.U32 R0, R146, 0x1f, RZ ;  /* 0x0000001f92007819 */ /* 0x000fe800000006ff */
[----:B------:R-:W1:Y:S02]  /*7510*/  SYNCS.PHASECHK.TRANS64.TRYWAIT P1, [R3+URZ+0x200], R0 ;  /* 0x00020000030075a7 */ /* 0x000e6400080211ff */
[----:B-1----:R-:W-:Y:S05]  /*7520*/  @!P1 BRA `(.L_x_137) ;  /* 0x00000040004c9947 */ /* 0x002fea0003800000 */
.L_x_136:
[----:B------:R-:W-:Y:S05]  /*7530*/  BSYNC B0 ;  /* 0x0000000000007941 */ /* 0x000fea0003800000 */
.L_x_135:
[----:B------:R-:W-:Y:S01]  /*7540*/  ISETP.NE.AND P1, PT, R79, RZ, PT ;  /* 0x000000ff4f00720c */ /* 0x000fe20003f25270 */
[----:B-1----:R-:W-:Y:S02]  /*7550*/  VIADD R3, R3, 0x210 ;  /* 0x0000021003037836 */ /* 0x002fe40000000000 */
[----:B------:R-:W-:Y:S02]  /*7560*/  IMAD.U32 R0, RZ, RZ, UR46 ;  /* 0x0000002eff007e24 */ /* 0x000fe4000f8e00ff */
[----:B------:R-:W-:Y:S03]  /*7570*/  VIADD R148, R148, 0x1 ;  /* 0x0000000194947836 */ /* 0x000fe60000000000 */
[----:B------:R-:W-:Y:S05]  /*7580*/  PRMT R0, R0, 0x654, R3 ;  /* 0x0000065400007816 */ /* 0x000fea0000000003 */
[----:B------:R1:W2:Y:S04]  /*7590*/  @P1 LDS.128 R80, [R7+UR44+0x400] ;  /* 0x0004002c07501984 */ /* 0x0002a80008000c00 */
[----:B------:R1:W1:Y:S04]  /*75a0*/  @P1 LDS.128 R84, [R6+0x400] ;  /* 0x0004000006541984 */ /* 0x0002680000000c00 */
[----:B------:R1:W1:Y:S04]  /*75b0*/  @P1 LDS.128 R92, [R4+0x400] ;  /* 0x00040000045c1984 */ /* 0x0002680000000c00 */
[----:B------:R1:W1:Y:S01]  /*75c0*/  @P1 LDS.128 R96, [R2+0x400] ;  /* 0x0004000002601984 */ /* 0x0002620000000c00 */
[C---:B------:R-:W-:Y:S01]  /*75d0*/  ISETP.NE.AND P1, PT, R148.reuse, 0x2, PT ;  /* 0x000000029400780c */ /* 0x040fe20003f25270 */
[----:B------:R-:W-:Y:S01]  /*75e0*/  @!PT LDS RZ, [RZ] ;  /* 0x00000000fffff984 */ /* 0x000fe20000000800 */
[----:B------:R-:W-:Y:S01]  /*75f0*/  @!PT LDS RZ, [RZ] ;  /* 0x00000000fffff984 */ /* 0x000fe20000000800 */
[----:B------:R-:W-:Y:S01]  /*7600*/  @!PT LDS RZ, [RZ] ;  /* 0x00000000fffff984 */ /* 0x000fe20000000800 */
[----:B------:R-:W-:Y:S01]  /*7610*/  @!PT LDS RZ, [RZ] ;  /* 0x00000000fffff984 */ /* 0x000fe20000000800 */
[----:B------:R5:W-:Y:S06]  /*7620*/  MEMBAR.ALL.CTA ;  /* 0x0000000000007992 */ /* 0x000bec0000008000 */
[----:B-----5:R-:W5:Y:S01]  /*7630*/  FENCE.VIEW.ASYNC.S ;  /* 0x00000000000073c6 */ /* 0x020f620000000000 */
[----:B------:R-:W-:Y:S02]  /*7640*/  SEL R3, RZ, 0x1, P1 ;  /* 0x00000001ff037807 */ /* 0x000fe40000800000 */
[----:B------:R-:W-:Y:S02]  /*7650*/  SEL R148, R148, RZ, P1 ;  /* 0x000000ff94947207 */ /* 0x000fe40000800000 */
[----:B------:R-:W-:Y:S01]  /*7660*/  LOP3.LUT R146, R146, R3, RZ, 0x3c, !PT ;  /* 0x0000000392927212 */ /* 0x000fe200078e3cff */
[----:B-----5:R1:W-:Y:S06]  /*7670*/  SYNCS.ARRIVE.TRANS64.RED.A1T0 RZ, [R0+URZ], RZ ;  /* 0x000000ff00ff79a7 */ /* 0x0203ec00081004ff */
.L_x_134:
[----:B------:R-:W-:Y:S05]  /*7680*/  BSYNC B1 ;  /* 0x0000000000017941 */ /* 0x000fea0003800000 */
.L_x_133:
[----:B-1----:R-:W-:Y:S04]  /*7690*/  SHF.R.U32.HI R0, RZ, 0x15, R71 ;  /* 0x00000015ff007819 */ /* 0x002fe80000011647 */
[----:B------:R-:W-:Y:S01]  /*76a0*/  LOP3.LUT P1, RZ, R0, 0x3, R141, 0x48, !PT ;  /* 0x0000000300ff7812 */ /* 0x000fe2000782488d */
[----:B------:R-:W-:Y:S01]  /*76b0*/  @!UPT UIADD3 URZ, UPT, UPT, URZ, URZ, URZ ;  /* 0x000000fffffff290 */ /* 0x000fe2000fffe0ff */
[----:B----4-:R-:W-:Y:S11]  /*76c0*/  @P0 BRA `(.L_x_138) ;  /* 0x0000000000080947 */ /* 0x010ff60003800000 */
[----:B------:R-:W1:Y:S02]  /*76d0*/  SYNCS.PHASECHK.TRANS64.TRYWAIT P0, [R144+URZ+0x250], R5 ;  /* 0x00025005900075a7 */ /* 0x000e6400080011ff */
[----:B-1----:R-:W-:Y:S05]  /*76e0*/  @!P0 BRA `(.L_x_139) ;  /* 0x0000003c00f08947 */ /* 0x002fea0003800000 */
.L_x_138:
[----:B------:R-:W-:Y:S05]  /*76f0*/  @!P1 BRA `(.L_x_140) ;  /* 0x0000000000409947 */ /* 0x000fea0003800000 */
[----:B------:R-:W1:Y:S01]  /*7700*/  LDCU.64 UR8, c[0x4][0x70] ;  /* 0x01000e00ff0877ac */ /* 0x000e620008000a00 */
[----:B------:R-:W-:Y:S01]  /*7710*/  MOV R3, 0x0 ;  /* 0x0000000000037802 */ /* 0x000fe20000000f00 */
[----:B------:R-:W-:Y:S02]  /*7720*/  HFMA2 R12, -RZ, RZ, 0, 5.9604644775390625e-08 ;  /* 0x00000001ff0c7431 */ /* 0x000fe400000001ff */
[----:B------:R-:W-:Y:S02]  /*7730*/  IMAD.MOV.U32 R8, RZ, RZ, 0x192 ;  /* 0x00000192ff087424 */ /* 0x000fe400078e00ff */
[----:B------:R-:W-:Y:S01]  /*7740*/  IMAD.MOV.U32 R13, RZ, RZ, RZ ;  /* 0x000000ffff0d7224 */ /* 0x000fe200078e00ff */
[----:B------:R-:W4:Y:S01]  /*7750*/  LDCU.64 UR6, c[0x4][0x78] ;  /* 0x01000f00ff0677ac */ /* 0x000f220008000a00 */
[----:B------:R-:W2:Y:S01]  /*7760*/  LDC.64 R2, c[0x4][R3] ;  /* 0x0100000003027b82 */ /* 0x000ea20000000a00 */
[----:B------:R-:W5:Y:S01]  /*7770*/  LDCU.64 UR4, c[0x4][0x10] ;  /* 0x01000200ff0477ac */ /* 0x000f620008000a00 */
[----:B-1----:R-:W-:Y:S01]  /*7780*/  MOV R5, UR9 ;  /* 0x0000000900057c02 */ /* 0x002fe20008000f00 */
[----:B------:R-:W-:Y:S01]  /*7790*/  IMAD.U32 R4, RZ, RZ, UR8 ;  /* 0x00000008ff047e24 */ /* 0x000fe2000f8e00ff */
[----:B----4-:R-:W-:Y:S01]  /*77a0*/  MOV R7, UR7 ;  /* 0x0000000700077c02 */ /* 0x010fe20008000f00 */
[----:B------:R-:W-:Y:S01]  /*77b0*/  IMAD.U32 R6, RZ, RZ, UR6 ;  /* 0x00000006ff067e24 */ /* 0x000fe2000f8e00ff */
[----:B-----5:R-:W-:Y:S01]  /*77c0*/  MOV R11, UR5 ;  /* 0x00000005000b7c02 */ /* 0x020fe20008000f00 */
[----:B------:R-:W-:Y:S02]  /*77d0*/  IMAD.U32 R10, RZ, RZ, UR4 ;  /* 0x00000004ff0a7e24 */ /* 0x000fe4000f8e00ff */
[----:B------:R-:W-:Y:S07]  /*77e0*/  LEPC R20, `(.L_x_140) ;  /* 0x000000001014794e */ /* 0x000fee0000000000 */
[----:B--23--:R-:W-:Y:S05]  /*77f0*/  CALL.ABS.NOINC R2 ;  /* 0x0000000002007343 */ /* 0x00cfea0003c00000 */
.L_x_140:
[----:B--2---:R-:W-:Y:S01]  /*7800*/  SHF.L.U32 R75, R80, 0x10, RZ ;  /* 0x00000010504b7819 */ /* 0x004fe200000006ff */
[----:B------:R-:W-:Y:S05]  /*7810*/  WARPSYNC.ALL ;  /* 0x0000000000007948 */ /* 0x000fea0003800000 */
[----:B------:R-:W-:Y:S01]  /*7820*/  R2UR UR4, R71 ;  /* 0x00000000470472ca */ /* 0x000fe200000e0000 */
[----:B------:R-:W-:Y:S01]  /*7830*/  BSSY.RECONVERGENT B0, `(.L_x_141) ;  /* 0x0000121000007945 */ /* 0x000fe20003800200 */
[----:B------:R-:W-:Y:S02]  /*7840*/  ISETP.NE.AND P6, PT, R88, RZ, PT ;  /* 0x000000ff5800720c */ /* 0x000fe40003fc5270 */
[----:B------:R-:W-:Y:S02]  /*7850*/  IADD3 R113, PT, PT, R135, UR44, RZ ;  /* 0x0000002c87717c10 */ /* 0x000fe4000fffe0ff */
[----:B------:R-:W-:Y:S02]  /*7860*/  SHF.L.U32 R112, R150, 0x4, RZ ;  /* 0x0000000496707819 */ /* 0x000fe400000006ff */
[-C--:B------:R-:W-:Y:S02]  /*7870*/  IADD3 R157, PT, PT, R152, R113.reuse, RZ ;  /* 0x00000071989d7210 */ /* 0x080fe40007ffe0ff */
[----:B------:R-:W-:Y:S02]  /*7880*/  IADD3 R156, PT, PT, R151, R113, RZ ;  /* 0x00000071979c7210 */ /* 0x000fe40007ffe0ff */
[----:B------:R-:W-:Y:S01]  /*7890*/  IADD3 R155, PT, PT, R113, R112, RZ ;  /* 0x00000070719b7210 */ /* 0x000fe20007ffe0ff */
[----:B-1----:R-:W3:Y:S01]  /*78a0*/  LDTM.x64 R4, tmem[UR4] ;  /* 0x00000004000479ee */ /* 0x002ee20008340000 */
[C---:B------:R-:W-:Y:S02]  /*78b0*/  PRMT R73, R80.reuse, 0x8880, RZ ;  /* 0x0000888050497816 */ /* 0x040fe400000000ff */
[----:B------:R-:W-:Y:S02]  /*78c0*/  SHF.R.S32.HI R75, RZ, 0x18, R75 ;  /* 0x00000018ff4b7819 */ /* 0x000fe4000001144b */
[----:B------:R-:W-:Y:S02]  /*78d0*/  SHF.R.S32.HI R76, RZ, 0x18, R81 ;  /* 0x00000018ff4c7819 */ /* 0x000fe40000011451 */
[----:B------:R-:W-:Y:S02]  /*78e0*/  SHF.L.U32 R74, R80, 0x8, RZ ;  /* 0x00000008504a7819 */ /* 0x000fe400000006ff */
[----:B------:R-:W-:Y:S02]  /*78f0*/  SHF.L.U32 R77, R81, 0x8, RZ ;  /* 0x00000008514d7819 */ /* 0x000fe400000006ff */
[----:B------:R-:W-:Y:S02]  /*7900*/  SHF.R.S32.HI R74, RZ, 0x18, R74 ;  /* 0x00000018ff4a7819 */ /* 0x000fe4000001144a */
[----:B------:R-:W-:Y:S02]  /*7910*/  SHF.R.S32.HI R77, RZ, 0x18, R77 ;  /* 0x00000018ff4d7819 */ /* 0x000fe4000001144d */
[----:B------:R-:W-:Y:S02]  /*7920*/  ISETP.NE.AND P0, PT, R154, RZ, PT ;  /* 0x000000ff9a00720c */ /* 0x000fe40003f05270 */
[----:B------:R-:W-:Y:S02]  /*7930*/  LEA R114, R148, UR44, 0x3 ;  /* 0x0000002c94727c11 */ /* 0x000fe4000f8e18ff */
[----:B------:R-:W-:Y:S01]  /*7940*/  @P6 SHF.L.U32 R115, R146, 0x1f, RZ ;  /* 0x0000001f92736819 */ /* 0x000fe200000006ff */
[C---:B---3--:R-:W-:Y:S02]  /*7950*/  IMAD R0, R70.reuse, R4, RZ ;  /* 0x0000000446007224 */ /* 0x048fe400078e02ff */
[C---:B------:R-:W-:Y:S02]  /*7960*/  IMAD R2, R70.reuse, R5, RZ ;  /* 0x0000000546027224 */ /* 0x040fe400078e02ff */
[----:B------:R-:W-:Y:S02]  /*7970*/  IMAD R3, R70, R6, RZ ;  /* 0x0000000646037224 */ /* 0x000fe400078e02ff */
[-C--:B------:R-:W-:Y:S01]  /*7980*/  IMAD R0, R73, R72.reuse, R0 ;  /* 0x0000004849007224 */ /* 0x080fe200078e0200 */
[----:B------:R-:W-:Y:S01]  /*7990*/  SHF.R.S32.HI R73, RZ, 0x18, R80 ;  /* 0x00000018ff497819 */ /* 0x000fe20000011450 */
[-C--:B------:R-:W-:Y:S01]  /*79a0*/  IMAD R2, R75, R72.reuse, R2 ;  /* 0x000000484b027224 */ /* 0x080fe200078e0202 */
[C---:B------:R-:W-:Y:S01]  /*79b0*/  PRMT R75, R81.reuse, 0x8880, RZ ;  /* 0x00008880514b7816 */ /* 0x040fe200000000ff */
[----:B------:R-:W-:Y:S01]  /*79c0*/  IMAD R3, R74, R72, R3 ;  /* 0x000000484a037224 */ /* 0x000fe200078e0203 */
[----:B------:R-:W-:Y:S01]  /*79d0*/  SHF.L.U32 R74, R81, 0x10, RZ ;  /* 0x00000010514a7819 */ /* 0x000fe200000006ff */
[C---:B------:R-:W-:Y:S02]  /*79e0*/  IMAD R7, R70.reuse, R7, RZ ;  /* 0x0000000746077224 */ /* 0x040fe400078e02ff */
[C---:B------:R-:W-:Y:S01]  /*79f0*/  IMAD R4, R70.reuse, R8, RZ ;  /* 0x0000000846047224 */ /* 0x040fe200078e02ff */
[----:B------:R-:W-:Y:S01]  /*7a00*/  SHF.R.S32.HI R74, RZ, 0x18, R74 ;  /* 0x00000018ff4a7819 */ /* 0x000fe2000001144a */
[----:B------:R-:W-:Y:S02]  /*7a10*/  IMAD R5, R70, R9, RZ ;  /* 0x0000000946057224 */ /* 0x000fe400078e02ff */
[-C--:B------:R-:W-:Y:S01]  /*7a20*/  IMAD R7, R73, R72.reuse, R7 ;  /* 0x0000004849077224 */ /* 0x080fe200078e0207 */
[C---:B------:R-:W-:Y:S01]  /*7a30*/  PRMT R73, R82.reuse, 0x8880, RZ ;  /* 0x0000888052497816 */ /* 0x040fe200000000ff */
[----:B------:R-:W-:Y:S01]  /*7a40*/  IMAD R4, R75, R72, R4 ;  /* 0x000000484b047224 */ /* 0x000fe200078e0204 */
[----:B------:R-:W-:Y:S01]  /*7a50*/  SHF.L.U32 R75, R82, 0x8, RZ ;  /* 0x00000008524b7819 */ /* 0x000fe200000006ff */
[----:B------:R-:W-:Y:S01]  /*7a60*/  IMAD R6, R70, R10, RZ ;  /* 0x0000000a46067224 */ /* 0x000fe200078e02ff */
[----:B------:R-:W-:Y:S01]  /*7a70*/  I2IP.S8.S32.SAT R89, R7, R3, RZ ;  /* 0x0000000307597239 */ /* 0x000fe200000014ff */
[----:B------:R-:W-:Y:S01]  /*7a80*/  IMAD R5, R74, R72, R5 ;  /* 0x000000484a057224 */ /* 0x000fe200078e0205 */
[----:B------:R-:W-:Y:S01]  /*7a90*/  SHF.L.U32 R74, R82, 0x10, RZ ;  /* 0x00000010524a7819 */ /* 0x000fe200000006ff */
[----:B------:R-:W-:Y:S01]  /*7aa0*/  IMAD R11, R70, R11, RZ ;  /* 0x0000000b460b7224 */ /* 0x000fe200078e02ff */
[----:B------:R-:W-:Y:S01]  /*7ab0*/  I2IP.S8.S32.SAT R88, R2, R0, R89 ;  /* 0x0000000002587239 */ /* 0x000fe20000001459 */
[C---:B------:R-:W-:Y:S01]  /*7ac0*/  IMAD R8, R70.reuse, R12, RZ ;  /* 0x0000000c46087224 */ /* 0x040fe200078e02ff */
[----:B------:R-:W-:Y:S01]  /*7ad0*/  SHF.R.S32.HI R74, RZ, 0x18, R74 ;  /* 0x00000018ff4a7819 */ /* 0x000fe2000001144a */
[-C--:B------:R-:W-:Y:S01]  /*7ae0*/  IMAD R6, R77, R72.reuse, R6 ;  /* 0x000000484d067224 */ /* 0x080fe200078e0206 */
[----:B------:R-:W-:Y:S01]  /*7af0*/  SHF.R.S32.HI R75, RZ, 0x18, R75 ;  /* 0x00000018ff4b7819 */ /* 0x000fe2000001144b */
[----:B------:R-:W-:Y:S01]  /*7b00*/  IMAD R9, R70, R13, RZ ;  /* 0x0000000d46097224 */ /* 0x000fe200078e02ff */
[----:B------:R-:W-:Y:S01]  /*7b10*/  SHF.L.U32 R77, R83, 0x8, RZ ;  /* 0x00000008534d7819 */ /* 0x000fe200000006ff */
[-C--:B------:R-:W-:Y:S01]  /*7b20*/  IMAD R11, R76, R72.reuse, R11 ;  /* 0x000000484c0b7224 */ /* 0x080fe200078e020b */
[----:B------:R-:W-:Y:S01]  /*7b30*/  SHF.R.S32.HI R76, RZ, 0x18, R83 ;  /* 0x00000018ff4c7819 */ /* 0x000fe20000011453 */
[----:B------:R-:W-:Y:S01]  /*7b40*/  IMAD R8, R73, R72, R8 ;  /* 0x0000004849087224 */ /* 0x000fe200078e0208 */
[----:B------:R-:W-:Y:S01]  /*7b50*/  SHF.R.S32.HI R73, RZ, 0x18, R82 ;  /* 0x00000018ff497819 */ /* 0x000fe20000011452 */
[----:B------:R-:W-:Y:S01]  /*7b60*/  IMAD R10, R70, R14, RZ ;  /* 0x0000000e460a7224 */ /* 0x000fe200078e02ff */
[----:B------:R-:W-:Y:S01]  /*7b70*/  I2IP.S8.S32.SAT R90, R11, R6, RZ ;  /* 0x000000060b5a7239 */ /* 0x000fe200000014ff */
[----:B------:R-:W-:Y:S01]  /*7b80*/  IMAD R9, R74, R72, R9 ;  /* 0x000000484a097224 */ /* 0x000fe200078e0209 */
[----:B------:R-:W-:Y:S01]  /*7b90*/  SHF.R.S32.HI R77, RZ, 0x18, R77 ;  /* 0x00000018ff4d7819 */ /* 0x000fe2000001144d */
[----:B------:R-:W-:Y:S01]  /*7ba0*/  IMAD.U32 R74, R83, 0x10000, RZ ;  /* 0x00010000534a7824 */ /* 0x000fe200078e00ff */
[----:B------:R-:W-:Y:S01]  /*7bb0*/  I2IP.S8.S32.SAT R89, R5, R4, R90 ;  /* 0x0000000405597239 */ /* 0x000fe2000000145a */
[C---:B------:R-:W-:Y:S02]  /*7bc0*/  IMAD R15, R70.reuse, R15, RZ ;  /* 0x0000000f460f7224 */ /* 0x040fe400078e02ff */
[----:B------:R-:W-:Y:S01]  /*7bd0*/  IMAD R10, R75, R72, R10 ;  /* 0x000000484b0a7224 */ /* 0x000fe200078e020a */
[----:B------:R-:W-:Y:S01]  /*7be0*/  PRMT R75, R83, 0x8880, RZ ;  /* 0x00008880534b7816 */ /* 0x000fe200000000ff */
        /* <DEDUP_REMOVED lines=11> */
[C---:B------:R-:W-:Y:S01]  /*7ca0*/  IMAD R19, R70.reuse, R19, RZ ;  /* 0x0000001346137224 */ /* 0x040fe200078e02ff */
[----:B------:R-:W-:Y:S01]  /*7cb0*/  I2IP.S8.S32.SAT R90, R9, R8, R90 ;  /* 0x00000008095a7239 */ /* 0x000fe2000000145a */
[C---:B------:R-:W-:Y:S01]  /*7cc0*/  IMAD R16, R70.reuse, R20, RZ ;  /* 0x0000001446107224 */ /* 0x040fe200078e02ff */
[----:B------:R-:W-:Y:S01]  /*7cd0*/  SHF.R.S32.HI R74, RZ, 0x18, R74 ;  /* 0x00000018ff4a7819 */ /* 0x000fe2000001144a */
[-C--:B------:R-:W-:Y:S01]  /*7ce0*/  IMAD R14, R77, R72.reuse, R14 ;  /* 0x000000484d0e7224 */ /* 0x080fe200078e020e */
[----:B------:R-:W-:Y:S01]  /*7cf0*/  SHF.R.S32.HI R75, RZ, 0x18, R75 ;  /* 0x00000018ff4b7819 */ /* 0x000fe2000001144b */
[----:B------:R-:W-:Y:S01]  /*7d00*/  IMAD R17, R70, R21, RZ ;  /* 0x0000001546117224 */ /* 0x000fe200078e02ff */
[----:B------:R-:W-:Y:S01]  /*7d10*/  SHF.L.U32 R77, R85, 0x8, RZ ;  /* 0x00000008554d7819 */ /* 0x000fe200000006ff */
[----:B------:R-:W-:Y:S01]  /*7d20*/  IMAD R19, R76, R72, R19 ;  /* 0x000000484c137224 */ /* 0x000fe200078e0213 */
[----:B------:R-:W-:Y:S01]  /*7d30*/  SHF.R.S32.HI R76, RZ, 0x18, R85 ;  /* 0x00000018ff4c7819 */ /* 0x000fe20000011455 */
[----:B------:R-:W-:Y:S01]  /*7d40*/  IMAD R18, R70, R22, RZ ;  /* 0x0000001646127224 */ /* 0x000fe200078e02ff */
[----:B------:R-:W-:Y:S01]  /*7d50*/  SHF.R.S32.HI R77, RZ, 0x18, R77 ;  /* 0x00000018ff4d7819 */ /* 0x000fe2000001144d */
[----:B------:R-:W-:Y:S01]  /*7d60*/  IMAD R16, R73, R72, R16 ;  /* 0x0000004849107224 */ /* 0x000fe200078e0210 */
[----:B------:R-:W-:Y:S01]  /*7d70*/  I2IP.S8.S32.SAT R91, R19, R14, RZ ;  /* 0x0000000e135b7239 */ /* 0x000fe200000014ff */
[-C--:B------:R-:W-:Y:S01]  /*7d80*/  IMAD R17, R74, R72.reuse, R17 ;  /* 0x000000484a117224 */ /* 0x080fe200078e0211 */
[----:B------:R-:W-:Y:S01]  /*7d90*/  SHF.L.U32 R74, R85, 0x10, RZ ;  /* 0x00000010554a7819 */ /* 0x000fe200000006ff */
[C---:B------:R-:W-:Y:S01]  /*7da0*/  IMAD R23, R70.reuse, R23, RZ ;  /* 0x0000001746177224 */ /* 0x040fe200078e02ff */
[----:B------:R-:W-:Y:S01]  /*7db0*/  SHF.R.S32.HI R73, RZ, 0x18, R84 ;  /* 0x00000018ff497819 */ /* 0x000fe20000011454 */
[----:B------:R-:W-:Y:S01]  /*7dc0*/  IMAD R18, R75, R72, R18 ;  /* 0x000000484b127224 */ /* 0x000fe200078e0212 */
[----:B------:R-:W-:Y:S01]  /*7dd0*/  PRMT R75, R85, 0x8880, RZ ;  /* 0x00008880554b7816 */ /* 0x000fe200000000ff */
[C---:B------:R-:W-:Y:S01]  /*7de0*/  IMAD R20, R70.reuse, R24, RZ ;  /* 0x0000001846147224 */ /* 0x040fe200078e02ff */
[----:B------:R-:W-:Y:S01]  /*7df0*/  SHF.R.S32.HI R74, RZ, 0x18, R74 ;  /* 0x00000018ff4a7819 */ /* 0x000fe2000001144a */
[----:B------:R-:W-:Y:S01]  /*7e00*/  IMAD R21, R70, R25, RZ ;  /* 0x0000001946157224 */ /* 0x000fe200078e02ff */
[----:B------:R-:W-:Y:S01]  /*7e10*/  I2IP.S8.S32.SAT R91, R13, R12, R91 ;  /* 0x0000000c0d5b7239 */ /* 0x000fe2000000145b */
[-C--:B------:R-:W-:Y:S01]  /*7e20*/  IMAD R23, R73, R72.reuse, R23 ;  /* 0x0000004849177224 */ /* 0x080fe200078e0217 */
[C---:B------:R-:W-:Y:S01]  /*7e30*/  PRMT R73, R86.reuse, 0x8880, RZ ;  /* 0x0000888056497816 */ /* 0x040fe200000000ff */
[-C--:B------:R-:W-:Y:S01]  /*7e40*/  IMAD R20, R75, R72.reuse, R20 ;  /* 0x000000484b147224 */ /* 0x080fe200078e0214 */
[----:B------:R-:W-:Y:S01]  /*7e50*/  SHF.L.U32 R75, R86, 0x8, RZ ;  /* 0x00000008564b7819 */ /* 0x000fe200000006ff */
[----:B------:R-:W-:Y:S01]  /*7e60*/  IMAD R21, R74, R72, R21 ;  /* 0x000000484a157224 */ /* 0x000fe200078e0215 */
[----:B------:R1:W-:Y:S01]  /*7e70*/  STS.128 [R135+UR44+0x4400], R88 ;  /* 0x0044005887007988 */ /* 0x0003e20008000c2c */
[----:B------:R-:W-:Y:S01]  /*7e80*/  IMAD R22, R70, R26, RZ ;  /* 0x0000001a46167224 */ /* 0x000fe200078e02ff */
[----:B------:R-:W-:Y:S01]  /*7e90*/  I2IP.S8.S32.SAT R100, R23, R18, RZ ;  /* 0x0000001217647239 */ /* 0x000fe200000014ff */
[----:B------:R-:W-:Y:S01]  /*7ea0*/  IMAD.U32 R74, R86, 0x10000, RZ ;  /* 0x00010000564a7824 */ /* 0x000fe200078e00ff */
[----:B------:R-:W-:Y:S01]  /*7eb0*/  SHF.R.S32.HI R75, RZ, 0x18, R75 ;  /* 0x00000018ff4b7819 */ /* 0x000fe2000001144b */
[C---:B------:R-:W-:Y:S01]  /*7ec0*/  IMAD R27, R70.reuse, R27, RZ ;  /* 0x0000001b461b7224 */ /* 0x040fe200078e02ff */
[----:B------:R-:W-:Y:S01]  /*7ed0*/  I2IP.S8.S32.SAT R100, R17, R16, R100 ;  /* 0x0000001011647239 */ /* 0x000fe20000001464 */
[C---:B------:R-:W-:Y:S01]  /*7ee0*/  IMAD R24, R70.reuse, R28, RZ ;  /* 0x0000001c46187224 */ /* 0x040fe200078e02ff */
[----:B------:R-:W-:Y:S01]  /*7ef0*/  SHF.R.S32.HI R74, RZ, 0x18, R74 ;  /* 0x00000018ff4a7819 */ /* 0x000fe2000001144a */
[-C--:B------:R-:W-:Y:S01]  /*7f00*/  IMAD R22, R77, R72.reuse, R22 ;  /* 0x000000484d167224 */ /* 0x080fe200078e0216 */
[----:B------:R-:W-:Y:S01]  /*7f10*/  SHF.L.U32 R77, R87, 0x8, RZ ;  /* 0x00000008574d7819 */ /* 0x000fe200000006ff */
[----:B------:R-:W-:Y:S02]  /*7f20*/  IMAD R25, R70, R29, RZ ;  /* 0x0000001d46197224 */ /* 0x000fe400078e02ff */
        /* <DEDUP_REMOVED lines=33> */
[----:B------:R-:W-:Y:S01]  /*8140*/  PRMT R76, R93, 0x8880, RZ ;  /* 0x000088805d4c7816 */ /* 0x000fe200000000ff */
[C---:B------:R-:W-:Y:S02]  /*8150*/  IMAD R34, R70.reuse, R38, RZ ;  /* 0x0000002646227224 */ /* 0x040fe400078e02ff */
[----:B------:R-:W-:Y:S01]  /*8160*/  IMAD R32, R73, R72, R32 ;  /* 0x0000004849207224 */ /* 0x000fe200078e0220 */
[----:B------:R-:W-:Y:S01]  /*8170*/  SHF.R.S32.HI R73, RZ, 0x18, R92 ;  /* 0x00000018ff497819 */ /* 0x000fe2000001145c */
[----:B------:R-:W-:Y:S01]  /*8180*/  IMAD R39, R70, R39, RZ ;  /* 0x0000002746277224 */ /* 0x000fe200078e02ff */
[----:B------:R-:W-:Y:S01]  /*8190*/  I2IP.S8.S32.SAT R103, R35, R30, RZ ;  /* 0x0000001e23677239 */ /* 0x000fe200000014ff */
[-C--:B------:R-:W-:Y:S02]  /*81a0*/  IMAD R33, R74, R72.reuse, R33 ;  /* 0x000000484a217224 */ /* 0x080fe400078e0221 */
[----:B------:R-:W-:Y:S01]  /*81b0*/  IMAD R34, R75, R72, R34 ;  /* 0x000000484b227224 */ /* 0x000fe200078e0222 */
[----:B------:R-:W-:Y:S01]  /*81c0*/  I2IP.S8.S32.SAT R103, R29, R28, R103 ;  /* 0x0000001c1d677239 */ /* 0x000fe20000001467 */
[C---:B------:R-:W-:Y:S01]  /*81d0*/  IMAD.U32 R74, R93.reuse, 0x10000, RZ ;  /* 0x000100005d4a7824 */ /* 0x040fe200078e00ff */
[----:B------:R-:W-:Y:S01]  /*81e0*/  SHF.L.U32 R75, R93, 0x8, RZ ;  /* 0x000000085d4b7819 */ /* 0x000fe200000006ff */
[----:B------:R-:W-:Y:S01]  /*81f0*/  IMAD R39, R73, R72, R39 ;  /* 0x0000004849277224 */ /* 0x000fe200078e0227 */
[----:B------:R-:W-:Y:S01]  /*8200*/  MOV R73, R76 ;  /* 0x0000004c00497202 */ /* 0x000fe20000000f00 */
[C---:B------:R-:W-:Y:S01]  /*8210*/  IMAD R36, R70.reuse, R40, RZ ;  /* 0x0000002846247224 */ /* 0x040fe200078e02ff */
[----:B------:R-:W-:Y:S01]  /*8220*/  SHF.R.S32.HI R74, RZ, 0x18, R74 ;  /* 0x00000018ff4a7819 */ /* 0x000fe2000001144a */
[C---:B------:R-:W-:Y:S01]  /*8230*/  IMAD R37, R70.reuse, R41, RZ ;  /* 0x0000002946257224 */ /* 0x040fe200078e02ff */
[----:B------:R-:W-:Y:S01]  /*8240*/  SHF.R.S32.HI R75, RZ, 0x18, R75 ;  /* 0x00000018ff4b7819 */ /* 0x000fe2000001144b */
[----:B------:R-:W-:Y:S01]  /*8250*/  IMAD R38, R70, R42, RZ ;  /* 0x0000002a46267224 */ /* 0x000fe200078e02ff */
[----:B------:R1:W-:Y:S01]  /*8260*/  STS.128 [R157+0x4400], R100 ;  /* 0x004400649d007388 */ /* 0x0003e20000000c00 */
[----:B------:R-:W-:Y:S01]  /*8270*/  IMAD R36, R73, R72, R36 ;  /* 0x0000004849247224 */ /* 0x000fe200078e0224 */
[----:B------:R-:W-:Y:S01]  /*8280*/  I2IP.S8.S32.SAT R104, R39, R34, RZ ;  /* 0x0000002227687239 */ /* 0x000fe200000014ff */
[-C--:B------:R-:W-:Y:S01]  /*8290*/  IMAD R37, R74, R72.reuse, R37 ;  /* 0x000000484a257224 */ /* 0x080fe200078e0225 */
[----:B------:R-:W-:Y:S01]  /*82a0*/  SHF.R.S32.HI R76, RZ, 0x18, R93 ;  /* 0x00000018ff4c7819 */ /* 0x000fe2000001145d */
[----:B------:R-:W-:Y:S01]  /*82b0*/  IMAD R43, R70, R43, RZ ;  /* 0x0000002b462b7224 */ /* 0x000fe200078e02ff */
[C---:B------:R-:W-:Y:S01]  /*82c0*/  SHF.L.U32 R74, R94.reuse, 0x10, RZ ;  /* 0x000000105e4a7819 */ /* 0x040fe200000006ff */
[----:B------:R-:W-:Y:S01]  /*82d0*/  IMAD R38, R75, R72, R38 ;  /* 0x000000484b267224 */ /* 0x000fe200078e0226 */
[----:B------:R-:W-:Y:S01]  /*82e0*/  PRMT R73, R94, 0x8880, RZ ;  /* 0x000088805e497816 */ /* 0x000fe200000000ff */
[----:B------:R-:W-:Y:S01]  /*82f0*/  IMAD R40, R70, R44, RZ ;  /* 0x0000002c46287224 */ /* 0x000fe200078e02ff */
[----:B------:R-:W-:Y:S01]  /*8300*/  SHF.L.U32 R75, R94, 0x8, RZ ;  /* 0x000000085e4b7819 */ /* 0x000fe200000006ff */
[----:B------:R-:W-:Y:S01]  /*8310*/  IMAD R41, R70, R45, RZ ;  /* 0x0000002d46297224 */ /* 0x000fe200078e02ff */
[----:B------:R-:W-:Y:S01]  /*8320*/  SHF.R.S32.HI R74, RZ, 0x18, R74 ;  /* 0x00000018ff4a7819 */ /* 0x000fe2000001144a */
[----:B------:R-:W-:Y:S01]  /*8330*/  IMAD R43, R76, R72, R43 ;  /* 0x000000484c2b7224 */ /* 0x000fe200078e022b */
[----:B------:R-:W-:Y:S01]  /*8340*/  SHF.R.S32.HI R75, RZ, 0x18, R75 ;  /* 0x00000018ff4b7819 */ /* 0x000fe2000001144b */
[C---:B------:R-:W-:Y:S01]  /*8350*/  IMAD R42, R70.reuse, R46, RZ ;  /* 0x0000002e462a7224 */ /* 0x040fe200078e02ff */
[----:B------:R-:W-:Y:S01]  /*8360*/  I2IP.S8.S32.SAT R104, R33, R32, R104 ;  /* 0x0000002021687239 */ /* 0x000fe20000001468 */
[----:B------:R-:W-:Y:S01]  /*8370*/  IMAD R40, R73, R72, R40 ;  /* 0x0000004849287224 */ /* 0x000fe200078e0228 */
[----:B------:R-:W-:Y:S01]  /*8380*/  SHF.R.S32.HI R76, RZ, 0x18, R94 ;  /* 0x00000018ff4c7819 */ /* 0x000fe2000001145e */
[----:B------:R-:W-:Y:S01]  /*8390*/  IMAD R47, R70, R47, RZ ;  /* 0x0000002f462f7224 */ /* 0x000fe200078e02ff */
[----:B------:R-:W-:Y:S01]  /*83a0*/  I2IP.S8.S32.SAT R105, R43, R38, RZ ;  /* 0x000000262b697239 */ /* 0x000fe200000014ff */
[-C--:B------:R-:W-:Y:S01]  /*83b0*/  IMAD R41, R74, R72.reuse, R41 ;  /* 0x000000484a297224 */ /* 0x080fe200078e0229 */
[----:B------:R-:W-:Y:S01]  /*83c0*/  PRMT R73, R95, 0x8880, RZ ;  /* 0x000088805f497816 */ /* 0x000fe200000000ff */
[-C--:B------:R-:W-:Y:S01]  /*83d0*/  IMAD R42, R75, R72.reuse, R42 ;  /* 0x000000484b2a7224 */ /* 0x080fe200078e022a */
[----:B------:R-:W-:Y:S01]  /*83e0*/  SHF.L.U32 R74, R95, 0x10, RZ ;  /* 0x000000105f4a7819 */ /* 0x000fe200000006ff */
[----:B------:R-:W-:Y:S01]  /*83f0*/  IMAD R47, R76, R72, R47 ;  /* 0x000000484c2f7224 */ /* 0x000fe200078e022f */
[----:B------:R-:W-:Y:S01]  /*8400*/  I2IP.S8.S32.SAT R105, R37, R36, R105 ;  /* 0x0000002425697239 */ /* 0x000fe20000001469 */
[C---:B------:R-:W-:Y:S01]  /*8410*/  IMAD R44, R70.reuse, R48, RZ ;  /* 0x00000030462c7224 */ /* 0x040fe200078e02ff */
[----:B------:R-:W-:Y:S01]  /*8420*/  SHF.R.S32.HI R74, RZ, 0x18, R74 ;  /* 0x00000018ff4a7819 */ /* 0x000fe2000001144a */
[----:B------:R-:W-:Y:S01]  /*8430*/  IMAD.SHL.U32 R76, R95, 0x100, RZ ;  /* 0x000001005f4c7824 */ /* 0x000fe200078e00ff */
[----:B------:R-:W-:Y:S01]  /*8440*/  I2IP.S8.S32.SAT R106, R47, R42, RZ ;  /* 0x0000002a2f6a7239 */ /* 0x000fe200000014ff */
[----:B------:R-:W-:Y:S01]  /*8450*/  IMAD R45, R70, R49, RZ ;  /* 0x00000031462d7224 */ /* 0x000fe200078e02ff */
[----:B------:R-:W-:Y:S01]  /*8460*/  PRMT R75, R96, 0x8880, RZ ;  /* 0x00008880604b7816 */ /* 0x000fe200000000ff */
[----:B------:R-:W-:Y:S01]  /*8470*/  IMAD R44, R73, R72, R44 ;  /* 0x00000048492c7224 */ /* 0x000fe200078e022c */
[----:B------:R-:W-:Y:S01]  /*8480*/  SHF.R.S32.HI R73, RZ, 0x18, R76 ;  /* 0x00000018ff497819 */ /* 0x000fe2000001144c */
[----:B------:R-:W-:Y:S01]  /*8490*/  IMAD R46, R70, R50, RZ ;  /* 0x00000032462e7224 */ /* 0x000fe200078e02ff */
[----:B------:R-:W-:Y:S01]  /*84a0*/  I2IP.S8.S32.SAT R106, R41, R40, R106 ;  /* 0x00000028296a7239 */ /* 0x000fe2000000146a */
[----:B------:R-:W-:Y:S01]  /*84b0*/  IMAD R45, R74, R72, R45 ;  /* 0x000000484a2d7224 */ /* 0x000fe200078e022d */
[----:B------:R-:W-:Y:S01]  /*84c0*/  SHF.R.S32.HI R74, RZ, 0x18, R95 ;  /* 0x00000018ff4a7819 */ /* 0x000fe2000001145f */
[----:B------:R-:W-:Y:S01]  /*84d0*/  IMAD R51, R70, R51, RZ ;  /* 0x0000003346337224 */ /* 0x000fe200078e02ff */
[----:B------:R-:W-:Y:S01]  /*84e0*/  SHF.L.U32 R76, R96, 0x8, RZ ;  /* 0x00000008604c7819 */ /* 0x000fe200000006ff */
[----:B------:R-:W-:Y:S02]  /*84f0*/  IMAD R48, R70, R52, RZ ;  /* 0x0000003446307224 */ /* 0x000fe400078e02ff */
[-C--:B------:R-:W-:Y:S01]  /*8500*/  IMAD R46, R73, R72.reuse, R46 ;  /* 0x00000048492e7224 */ /* 0x080fe200078e022e */
[----:B------:R-:W-:Y:S01]  /*8510*/  SHF.R.S32.HI R73, RZ, 0x18, R77 ;  /* 0x00000018ff497819 */ /* 0x000fe2000001144d */
[-C--:B------:R-:W-:Y:S01]  /*8520*/  IMAD R51, R74, R72.reuse, R51 ;  /* 0x000000484a337224 */ /* 0x080fe200078e0233 */
[----:B------:R-:W-:Y:S01]  /*8530*/  SHF.R.S32.HI R74, RZ, 0x18, R96 ;  /* 0x00000018ff4a7819 */ /* 0x000fe20000011460 */
[----:B------:R-:W-:Y:S01]  /*8540*/  IMAD R49, R70, R53, RZ ;  /* 0x0000003546317224 */ /* 0x000fe200078e02ff */
[----:B------:R-:W-:Y:S01]  /*8550*/  SHF.L.U32 R77, R98, 0x8, RZ ;  /* 0x00000008624d7819 */ /* 0x000fe200000006ff */
[----:B------:R-:W-:Y:S01]  /*8560*/  IMAD R48, R75, R72, R48 ;  /* 0x000000484b307224 */ /* 0x000fe200078e0230 */
[----:B------:R-:W-:Y:S01]  /*8570*/  SHF.R.S32.HI R75, RZ, 0x18, R76 ;  /* 0x00000018ff4b7819 */ /* 0x000fe2000001144c */
[C---:B------:R-:W-:Y:S01]  /*8580*/  IMAD R50, R70.reuse, R54, RZ ;  /* 0x0000003646327224 */ /* 0x040fe200078e02ff */
[----:B------:R-:W-:Y:S01]  /*8590*/  I2IP.S8.S32.SAT R107, R51, R46, RZ ;  /* 0x0000002e336b7239 */ /* 0x000fe200000014ff */
[C---:B------:R-:W-:Y:S01]  /*85a0*/  IMAD R55, R70.reuse, R55, RZ ;  /* 0x0000003746377224 */ /* 0x040fe200078e02ff */
[----:B------:R-:W-:Y:S01]  /*85b0*/  SHF.L.U32 R76, R97, 0x10, RZ ;  /* 0x00000010614c7819 */ /* 0x000fe200000006ff */
[----:B------:R-:W-:Y:S01]  /*85c0*/  IMAD R49, R73, R72, R49 ;  /* 0x0000004849317224 */ /* 0x000fe200078e0231 */
[----:B------:R-:W-:Y:S01]  /*85d0*/  PRMT R73, R97, 0x8880, RZ ;  /* 0x0000888061497816 */ /* 0x000fe200000000ff */
[----:B------:R-:W-:Y:S01]  /*85e0*/  IMAD R52, R70, R56, RZ ;  /* 0x0000003846347224 */ /* 0x000fe200078e02ff */
[----:B------:R-:W-:Y:S01]  /*85f0*/  I2IP.S8.S32.SAT R107, R45, R44, R107 ;  /* 0x0000002c2d6b7239 */ /* 0x000fe2000000146b */
[-C--:B------:R-:W-:Y:S01]  /*8600*/  IMAD R50, R75, R72.reuse, R50 ;  /* 0x000000484b327224 */ /* 0x080fe200078e0232 */
[----:B------:R-:W-:Y:S01]  /*8610*/  PRMT R75, R98, 0x8880, RZ ;  /* 0x00008880624b7816 */ /* 0x000fe200000000ff */
[-C--:B------:R-:W-:Y:S01]  /*8620*/  IMAD R55, R74, R72.reuse, R55 ;  /* 0x000000484a377224 */ /* 0x080fe200078e0237 */
[----:B------:R-:W-:Y:S01]  /*8630*/  SHF.R.S32.HI R74, RZ, 0x18, R76 ;  /* 0x00000018ff4a7819 */ /* 0x000fe2000001144c */
[----:B------:R-:W-:Y:S01]  /*8640*/  IMAD R52, R73, R72, R52 ;  /* 0x0000004849347224 */ /* 0x000fe200078e0234 */
[----:B------:R-:W-:Y:S01]  /*8650*/  SHF.L.U32 R73, R97, 0x8, RZ ;  /* 0x0000000861497819 */ /* 0x000fe200000006ff */
[C---:B------:R-:W-:Y:S01]  /*8660*/  IMAD R53, R70.reuse, R57, RZ ;  /* 0x0000003946357224 */ /* 0x040fe200078e02ff */
[----:B------:R1:W-:Y:S01]  /*8670*/  STS.128 [R156+0x4400], R104 ;  /* 0x004400689c007388 */ /* 0x0003e20000000c00 */
[----:B------:R-:W-:Y:S01]  /*8680*/  IMAD R54, R70, R58, RZ ;  /* 0x0000003a46367224 */ /* 0x000fe200078e02ff */
[----:B------:R-:W-:Y:S01]  /*8690*/  SHF.R.S32.HI R73, RZ, 0x18, R73 ;  /* 0x00000018ff497819 */ /* 0x000fe20000011449 */
[----:B------:R-:W-:Y:S01]  /*86a0*/  IMAD R53, R74, R72, R53 ;  /* 0x000000484a357224 */ /* 0x000fe200078e0235 */
[----:B------:R-:W-:Y:S01]  /*86b0*/  SHF.L.U32 R76, R98, 0x10, RZ ;  /* 0x00000010624c7819 */ /* 0x000fe200000006ff */
[C---:B------:R-:W-:Y:S01]  /*86c0*/  IMAD R59, R70.reuse, R59, RZ ;  /* 0x0000003b463b7224 */ /* 0x040fe200078e02ff */
[----:B------:R-:W-:Y:S01]  /*86d0*/  SHF.R.S32.HI R74, RZ, 0x18, R97 ;  /* 0x00000018ff4a7819 */ /* 0x000fe20000011461 */
[C---:B------:R-:W-:Y:S01]  /*86e0*/  IMAD R56, R70.reuse, R60, RZ ;  /* 0x0000003c46387224 */ /* 0x040fe200078e02ff */
[----:B------:R-:W-:Y:S01]  /*86f0*/  I2IP.S8.S32.SAT R108, R55, R50, RZ ;  /* 0x00000032376c7239 */ /* 0x000fe200000014ff */
[----:B------:R-:W-:Y:S01]  /*8700*/  IMAD R54, R73, R72, R54 ;  /* 0x0000004849367224 */ /* 0x000fe200078e0236 */
[----:B------:R-:W-:Y:S01]  /*8710*/  SHF.R.S32.HI R76, RZ, 0x18, R76 ;  /* 0x00000018ff4c7819 */ /* 0x000fe2000001144c */
[----:B------:R-:W-:Y:S01]  /*8720*/  IMAD R57, R70, R61, RZ ;  /* 0x0000003d46397224 */ /* 0x000fe200078e02ff */
[----:B------:R-:W-:Y:S01]  /*8730*/  I2IP.S8.S32.SAT R108, R49, R48, R108 ;  /* 0x00000030316c7239 */ /* 0x000fe2000000146c */
[----:B------:R-:W-:Y:S01]  /*8740*/  IMAD R59, R74, R72, R59 ;  /* 0x000000484a3b7224 */ /* 0x000fe200078e023b */
[----:B------:R-:W-:Y:S01]  /*8750*/  SHF.R.S32.HI R77, RZ, 0x18, R77 ;  /* 0x00000018ff4d7819 */ /* 0x000fe2000001144d */
[----:B------:R-:W-:Y:S01]  /*8760*/  IMAD R58, R70, R62, RZ ;  /* 0x0000003e463a7224 */ /* 0x000fe200078e02ff */
[----:B------:R-:W-:Y:S01]  /*8770*/  SHF.R.S32.HI R73, RZ, 0x18, R98 ;  /* 0x00000018ff497819 */ /* 0x000fe20000011462 */
[----:B------:R-:W-:Y:S01]  /*8780*/  IMAD R56, R75, R72, R56 ;  /* 0x000000484b387224 */ /* 0x000fe200078e0238 */
[----:B------:R-:W-:Y:S01]  /*8790*/  I2IP.S8.S32.SAT R109, R59, R54, RZ ;  /* 0x000000363b6d7239 */ /* 0x000fe200000014ff */
[----:B------:R-:W-:Y:S01]  /*87a0*/  IMAD R57, R76, R72, R57 ;  /* 0x000000484c397224 */ /* 0x000fe200078e0239 */
[C---:B------:R-:W-:Y:S01]  /*87b0*/  PRMT R75, R99.reuse, 0x8880, RZ ;  /* 0x00008880634b7816 */ /* 0x040fe200000000ff */
[----:B------:R-:W-:Y:S01]  /*87c0*/  IMAD.U32 R74, R99, 0x10000, RZ ;  /* 0x00010000634a7824 */ /* 0x000fe200078e00ff */
[----:B------:R-:W-:Y:S01]  /*87d0*/  I2IP.S8.S32.SAT R109, R53, R52, R109 ;  /* 0x00000034356d7239 */ /* 0x000fe2000000146d */
[C---:B------:R-:W-:Y:S01]  /*87e0*/  IMAD R63, R70.reuse, R63, RZ ;  /* 0x0000003f463f7224 */ /* 0x040fe200078e02ff */
[----:B------:R-:W-:Y:S01]  /*87f0*/  SHF.R.S32.HI R76, RZ, 0x18, R99 ;  /* 0x00000018ff4c7819 */ /* 0x000fe20000011463 */
[----:B------:R-:W-:Y:S01]  /*8800*/  IMAD R58, R77, R72, R58 ;  /* 0x000000484d3a7224 */ /* 0x000fe200078e023a */
[----:B------:R-:W-:Y:S01]  /*8810*/  SHF.L.U32 R77, R99, 0x8, RZ ;  /* 0x00000008634d7819 */ /* 0x000fe200000006ff */
[C---:B------:R-:W-:Y:S01]  /*8820*/  IMAD R60, R70.reuse, R64, RZ ;  /* 0x00000040463c7224 */ /* 0x040fe200078e02ff */
[----:B------:R-:W-:Y:S01]  /*8830*/  SHF.R.S32.HI R74, RZ, 0x18, R74 ;  /* 0x00000018ff4a7819 */ /* 0x000fe2000001144a */
[C---:B------:R-:W-:Y:S01]  /*8840*/  IMAD R61, R70.reuse, R65, RZ ;  /* 0x00000041463d7224 */ /* 0x040fe200078e02ff */
[----:B------:R-:W-:Y:S01]  /*8850*/  SHF.R.S32.HI R77, RZ, 0x18, R77 ;  /* 0x00000018ff4d7819 */ /* 0x000fe2000001144d */
[-C--:B------:R-:W-:Y:S02]  /*8860*/  IMAD R63, R73, R72.reuse, R63 ;  /* 0x00000048493f7224 */ /* 0x080fe400078e023f */
[----:B------:R-:W-:Y:S02]  /*8870*/  IMAD R60, R75, R72, R60 ;  /* 0x000000484b3c7224 */ /* 0x000fe400078e023c */
[----:B------:R-:W-:Y:S01]  /*8880*/  IMAD R62, R70, R66, RZ ;  /* 0x00000042463e7224 */ /* 0x000fe200078e02ff */
[----:B------:R-:W-:Y:S01]  /*8890*/  I2IP.S8.S32.SAT R110, R63, R58, RZ ;  /* 0x0000003a3f6e7239 */ /* 0x000fe200000014ff */
[----:B------:R-:W-:Y:S02]  /*88a0*/  IMAD R61, R74, R72, R61 ;  /* 0x000000484a3d7224 */ /* 0x000fe400078e023d */
[----:B------:R-:W-:Y:S01]  /*88b0*/  IMAD R67, R70, R67, RZ ;  /* 0x0000004346437224 */ /* 0x000fe200078e02ff */
[----:B------:R-:W-:Y:S01]  /*88c0*/  I2IP.S8.S32.SAT R110, R57, R56, R110 ;  /* 0x00000038396e7239 */ /* 0x000fe2000000146e */
[-C--:B------:R-:W-:Y:S02]  /*88d0*/  IMAD R62, R77, R72.reuse, R62 ;  /* 0x000000484d3e7224 */ /* 0x080fe400078e023e */
[----:B------:R-:W-:Y:S05]  /*88e0*/  IMAD R67, R76, R72, R67 ;  /* 0x000000484c437224 */ /* 0x000fea00078e0243 */
[----:B------:R-:W-:Y:S04]  /*88f0*/  I2IP.S8.S32.SAT R111, R67, R62, RZ ;  /* 0x0000003e436f7239 */ /* 0x000fe800000014ff */
[----:B------:R-:W-:Y:S05]  /*8900*/  I2IP.S8.S32.SAT R111, R61, R60, R111 ;  /* 0x0000003c3d6f7239 */ /* 0x000fea000000146f */
[----:B------:R1:W-:Y:S01]  /*8910*/  STS.128 [R155+0x4400], R108 ;  /* 0x0044006c9b007388 */ /* 0x0003e20000000c00 */
[----:B------:R-:W-:Y:S01]  /*8920*/  @!PT LDS RZ, [RZ] ;  /* 0x00000000fffff984 */ /* 0x000fe20000000800 */
[----:B------:R-:W-:Y:S01]  /*8930*/  @!PT LDS RZ, [RZ] ;  /* 0x00000000fffff984 */ /* 0x000fe20000000800 */
[----:B------:R-:W-:Y:S01]  /*8940*/  @!PT LDS RZ, [RZ] ;  /* 0x00000000fffff984 */ /* 0x000fe20000000800 */
[----:B------:R-:W-:Y:S01]  /*8950*/  @!PT LDS RZ, [RZ] ;  /* 0x00000000fffff984 */ /* 0x000fe20000000800 */
[----:B------:R2:W-:Y:S07]  /*8960*/  MEMBAR.ALL.CTA ;  /* 0x0000000000007992 */ /* 0x0005ee0000008000 */
[----:B--2---:R-:W2:Y:S02]  /*8970*/  FENCE.VIEW.ASYNC.S ;  /* 0x00000000000073c6 */ /* 0x004ea40000000000 */
[----:B--2---:R-:W-:Y:S06]  /*8980*/  BAR.SYNC.DEFER_BLOCKING 0x1, 0x80 ;  /* 0x0042000000007b1d */ /* 0x004fec0000010000 */
[----:B------:R-:W-:Y:S05]  /*8990*/  @P0 BRA `(.L_x_142) ;  /* 0x0000000000280947 */ /* 0x000fea0003800000 */
[----:B------:R-:W2:Y:S01]  /*89a0*/  LDCU.64 UR6, c[0x0][0x348] ;  /* 0x00006900ff0677ac */ /* 0x000ea20008000a00 */
[----:B------:R-:W-:Y:S01]  /*89b0*/  UIADD3 UR4, UPT, UPT, UR44, 0x4400, URZ ;  /* 0x000044002c047890 */ /* 0x000fe2000fffe0ff */
[----:B------:R-:W-:Y:S05]  /*89c0*/  UMOV UR51, UR36 ;  /* 0x0000002400337c82 */ /* 0x000fea0008000000 */
[----:B------:R-:W-:Y:S04]  /*89d0*/  MOV R153, UR4 ;  /* 0x0000000400997c02 */ /* 0x000fe80008000f00 */
[----:B------:R-:W-:Y:S01]  /*89e0*/  R2UR UR48, R153 ;  /* 0x00000000993072ca */ /* 0x000fe200000e0000 */
[----:B--2---:R-:W-:Y:S04]  /*89f0*/  UIADD3 UR4, UP0, UPT, UR6, 0x680, URZ ;  /* 0x0000068006047890 */ /* 0x004fe8000ff1e0ff */
[----:B------:R-:W-:Y:S09]  /*8a00*/  UIADD3.X UR5, UPT, UPT, URZ, UR7, URZ, UP0, !UPT ;  /* 0x00000007ff057290 */ /* 0x000ff200087fe4ff */
[----:B------:R2:W-:Y:S01]  /*8a10*/  UTMASTG.3D [UR48], [UR4] ;  /* 0x00000030040073b5 */ /* 0x0005e20008010000 */
[----:B------:R0:W-:Y:S01]  /*8a20*/  UTMACMDFLUSH ;  /* 0x00000000000079b7 */ /* 0x0001e20000000000 */
[----:B--2---:R-:W-:Y:S04]  /*8a30*/  DEPBAR.LE SB0, 0x1 ;  /* 0x000080400000791a */ /* 0x004fe80000000000 */
.L_x_142:
[----:B------:R-:W-:Y:S05]  /*8a40*/  BSYNC.RECONVERGENT B0 ;  /* 0x0000000000007941 */ /* 0x000fea0003800200 */
.L_x_141:
[----:B------:R-:W-:Y:S06]  /*8a50*/  BAR.SYNC.DEFER_BLOCKING 0x1, 0x80 ;  /* 0x0042000000007b1d */ /* 0x000fec0000010000 */
[----:B------:R-:W2:Y:S01]  /*8a60*/  @P6 SYNCS.PHASECHK.TRANS64.TRYWAIT P0, [R114+URZ+0x200], R115 ;  /* 0x00020073720065a7 */ /* 0x000ea200080011ff */
[----:B------:R-:W-:Y:S01]  /*8a70*/  BSSY B1, `(.L_x_143) ;  /* 0x0000023000017945 */ /* 0x000fe20003800000 */
[----:B--2---:R-:W-:Y:S03]  /*8a80*/  @P6 SEL R78, RZ, 0x1, !P0 ;  /* 0x00000001ff4e6807 */ /* 0x004fe60004000000 */
[----:B------:R-:W-:Y:S05]  /*8a90*/  @!P6 BRA `(.L_x_144) ;  /* 0x000000000080e947 */ /* 0x000fea0003800000 */
[----:B------:R-:W-:Y:S01]  /*8aa0*/  ISETP.NE.AND P1, PT, R79, RZ, PT ;  /* 0x000000ff4f00720c */ /* 0x000fe20003f25270 */
[----:B------:R-:W-:Y:S01]  /*8ab0*/  BSSY B0, `(.L_x_145) ;  /* 0x000000a000007945 */ /* 0x000fe20003800000 */
[----:B------:R-:W-:Y:S11]  /*8ac0*/  ISETP.NE.AND P0, PT, R78, RZ, PT ;  /* 0x000000ff4e00720c */ /* 0x000ff60003f05270 */
[----:B------:R-:W-:Y:S04]  /*8ad0*/  @P1 IMAD R113, R148, 0x2000, R113 ;  /* 0x0000200094711824 */ /* 0x000fe800078e0271 */
[--C-:B------:R-:W-:Y:S01]  /*8ae0*/  @P1 IMAD.IADD R112, R112, 0x1, R113.reuse ;  /* 0x0000000170701824 */ /* 0x100fe200078e0271 */
[----:B------:R-:W-:Y:S01]  /*8af0*/  @P1 IADD3 R2, PT, PT, R152, R113, RZ ;  /* 0x0000007198021210 */ /* 0x000fe20007ffe0ff */
[----:B------:R-:W-:Y:S01]  /*8b00*/  @P1 IMAD.IADD R0, R151, 0x1, R113 ;  /* 0x0000000197001824 */ /* 0x000fe200078e0271 */
[----:B------:R-:W-:Y:S06]  /*8b10*/  @P0 BRA `(.L_x_146) ;  /* 0x00000000000c0947 */ /* 0x000fec0003800000 */
[----:B------:R-:W-:Y:S04]  /*8b20*/  SHF.L.U32 R3, R146, 0x1f, RZ ;  /* 0x0000001f92037819 */ /* 0x000fe800000006ff */
[----:B------:R-:W2:Y:S02]  /*8b30*/  SYNCS.PHASECHK.TRANS64.TRYWAIT P0, [R114+URZ+0x200], R3 ;  /* 0x00020003720075a7 */ /* 0x000ea400080011ff */
[----:B--2---:R-:W-:Y:S05]  /*8b40*/  @!P0 BRA `(.L_x_147) ;  /* 0x0000002800ec8947 */ /* 0x004fea0003800000 */
.L_x_146:
[----:B------:R-:W-:Y:S05]  /*8b50*/  BSYNC B0 ;  /* 0x0000000000007941 */ /* 0x000fea0003800000 */
.L_x_145:
[----:B------:R-:W-:Y:S01]  /*8b60*/  ISETP.NE.AND P0, PT, R79, RZ, PT ;  /* 0x000000ff4f00720c */ /* 0x000fe20003f05270 */
[----:B--2---:R-:W-:Y:S02]  /*8b70*/  VIADD R114, R114, 0x210 ;  /* 0x0000021072727836 */ /* 0x004fe40000000000 */
[----:B------:R-:W-:Y:S02]  /*8b80*/  IMAD.U32 R3, RZ, RZ, UR46 ;  /* 0x0000002eff037e24 */ /* 0x000fe4000f8e00ff */
[----:B------:R-:W-:Y:S03]  /*8b90*/  VIADD R148, R148, 0x1 ;  /* 0x0000000194947836 */ /* 0x000fe60000000000 */
[----:B------:R-:W-:Y:S05]  /*8ba0*/  PRMT R3, R3, 0x654, R114 ;  /* 0x0000065403037816 */ /* 0x000fea0000000072 */
[----:B------:R2:W3:Y:S04]  /*8bb0*/  @P0 LDS.128 R80, [R113+0x400] ;  /* 0x0004000071500984 */ /* 0x0004e80000000c00 */
[----:B------:R2:W4:Y:S04]  /*8bc0*/  @P0 LDS.128 R84, [R2+0x400] ;  /* 0x0004000002540984 */ /* 0x0005280000000c00 */
        /* <DEDUP_REMOVED lines=9> */
[----:B------:R-:W-:Y:S01]  /*8c60*/  SEL R148, R148, RZ, P0 ;  /* 0x000000ff94947207 */ /* 0x000fe20000000000 */
[----:B-----5:R5:W-:Y:S02]  /*8c70*/  SYNCS.ARRIVE.TRANS64.RED.A1T0 RZ, [R3+URZ], RZ ;  /* 0x000000ff03ff79a7 */ /* 0x020be400081004ff */
[----:B-----5:R-:W-:Y:S04]  /*8c80*/  SEL R3, RZ, 0x1, P0 ;  /* 0x00000001ff037807 */ /* 0x020fe80000000000 */
[----:B--234-:R-:W-:Y:S02]  /*8c90*/  LOP3.LUT R146, R146, R3, RZ, 0x3c, !PT ;  /* 0x0000000392927212 */ /* 0x01cfe400078e3cff */
.L_x_144:
[----:B------:R-:W-:Y:S05]  /*8ca0*/  BSYNC B1 ;  /* 0x0000000000017941 */ /* 0x000fea0003800000 */
.L_x_143:
[----:B------:R-:W-:Y:S05]  /*8cb0*/  VIADD R0, R71, 0x40 ;  /* 0x0000004047007836 */ /* 0x000fea0000000000 */
[----:B------:R-:W-:Y:S04]  /*8cc0*/  SHF.R.U32.HI R0, RZ, 0x15, R0 ;  /* 0x00000015ff007819 */ /* 0x000fe80000011600 */
[----:B------:R-:W-:Y:S11]  /*8cd0*/  LOP3.LUT P0, RZ, R0, 0x3, R141, 0x48, !PT ;  /* 0x0000000300ff7812 */ /* 0x000ff6000780488d */
[----:B------:R-:W-:Y:S02]  /*8ce0*/  @!UPT UIADD3 URZ, UPT, UPT, URZ, URZ, URZ ;  /* 0x000000fffffff290 */ /* 0x000fe4000fffe0ff */
        /* <DEDUP_REMOVED lines=8> */
[----:B------:R-:W5:Y:S01]  /*8d70*/  LDCU.64 UR4, c[0x4][0x10] ;  /* 0x01000200ff0477ac */ /* 0x000f620008000a00 */
[----:B--2---:R-:W-:Y:S01]  /*8d80*/  MOV R5, UR9 ;  /* 0x0000000900057c02 */ /* 0x004fe20008000f00 */
[----:B------:R-:W-:Y:S01]  /*8d90*/  IMAD.U32 R4, RZ, RZ, UR8 ;  /* 0x00000008ff047e24 */ /* 0x000fe2000f8e00ff */
[----:B---3--:R-:W-:Y:S01]  /*8da0*/  MOV R7, UR7 ;  /* 0x0000000700077c02 */ /* 0x008fe20008000f00 */
[----:B------:R-:W-:Y:S01]  /*8db0*/  IMAD.U32 R6, RZ, RZ, UR6 ;  /* 0x00000006ff067e24 */ /* 0x000fe2000f8e00ff */
[----:B-----5:R-:W-:Y:S01]  /*8dc0*/  MOV R11, UR5 ;  /* 0x00000005000b7c02 */ /* 0x020fe20008000f00 */
[----:B------:R-:W-:Y:S02]  /*8dd0*/  IMAD.U32 R10, RZ, RZ, UR4 ;  /* 0x00000004ff0a7e24 */ /* 0x000fe4000f8e00ff */
[----:B------:R-:W-:Y:S07]  /*8de0*/  LEPC R20, `(.L_x_148) ;  /* 0x000000001014794e */ /* 0x000fee0000000000 */
[----:B-1--4-:R-:W-:Y:S05]  /*8df0*/  CALL.ABS.NOINC R2 ;  /* 0x0000000002007343 */ /* 0x012fea0003c00000 */
.L_x_148:
[----:B------:R-:W-:Y:S01]  /*8e00*/  ISETP.NE.AND P0, PT, R154, RZ, PT ;  /* 0x000000ff9a00720c */ /* 0x000fe20003f05270 */
[----:B------:R-:W-:Y:S05]  /*8e10*/  WARPSYNC.ALL ;  /* 0x0000000000007948 */ /* 0x000fea0003800000 */
[----:B------:R-:W-:Y:S01]  /*8e20*/  R2UR UR4, R71 ;  /* 0x00000000470472ca */ /* 0x000fe200000e0000 */
[----:B------:R-:W-:Y:S01]  /*8e30*/  IMAD.U32 R130, R82, 0x10000, RZ ;  /* 0x0001000052827824 */ /* 0x000fe200078e00ff */
[C---:B------:R-:W-:Y:S01]  /*8e40*/  SHF.L.U32 R75, R80.reuse, 0x10, RZ ;  /* 0x00000010504b7819 */ /* 0x040fe200000006ff */
[----:B------:R-:W-:Y:S01]  /*8e50*/  IMAD.U32 R115, R87, 0x10000, RZ ;  /* 0x0001000057737824 */ /* 0x000fe200078e00ff */
[----:B------:R-:W-:Y:S01]  /*8e60*/  PRMT R73, R80, 0x8880, RZ ;  /* 0x0000888050497816 */ /* 0x000fe200000000ff */
[----:B-1----:R-:W-:Y:S01]  /*8e70*/  IMAD.U32 R104, R96, 0x10000, RZ ;  /* 0x0001000060687824 */ /* 0x002fe200078e00ff */
[----:B------:R-:W-:Y:S01]  /*8e80*/  SHF.L.U32 R74, R80, 0x8, RZ ;  /* 0x00000008504a7819 */ /* 0x000fe200000006ff */
[----:B------:R-:W-:Y:S01]  /*8e90*/  IMAD.SHL.U32 R123, R84, 0x100, RZ ;  /* 0x00000100547b7824 */ /* 0x000fe200078e00ff */
[----:B------:R-:W-:Y:S01]  /*8ea0*/  SHF.R.S32.HI R75, RZ, 0x18, R75 ;  /* 0x00000018ff4b7819 */ /* 0x000fe2000001144b */
[----:B------:R-:W-:Y:S01]  /*8eb0*/  IMAD.SHL.U32 R108, R93, 0x100, RZ ;  /* 0x000001005d6c7824 */ /* 0x000fe200078e00ff */
[----:B------:R-:W-:Y:S01]  /*8ec0*/  SHF.R.S32.HI R74, RZ, 0x18, R74 ;  /* 0x00000018ff4a7819 */ /* 0x000fe2000001144a */
[----:B------:R-:W-:Y:S01]  /*8ed0*/  BSSY.RECONVERGENT B0, `(.L_x_149) ;  /* 0x0000122000007945 */ /* 0x000fe20003800200 */
[----:B------:R-:W-:Y:S01]  /*8ee0*/  SHF.R.S32.HI R76, RZ, 0x18, R80 ;  /* 0x00000018ff4c7819 */ /* 0x000fe20000011450 */
[----:B------:R-:W1:Y:S01]  /*8ef0*/  LDTM.x64 R4, tmem[UR4+0x40] ;  /* 0x00004004000479ee */ /* 0x000e620008340000 */
[----:B------:R-:W-:Y:S01]  /*8f00*/  NOP ;  /* 0x0000000000007918 */ /* 0x000fe20000000000 */
[----:B------:R-:W-:Y:S02]  /*8f10*/  IADD3 R144, PT, PT, R144, 0x270, RZ ;  /* 0x0000027090907810 */ /* 0x000fe40007ffe0ff */
[C---:B------:R-:W-:Y:S02]  /*8f20*/  PRMT R134, R81.reuse, 0x8880, RZ ;  /* 0x0000888051867816 */ /* 0x040fe400000000ff */
[----:B------:R-:W-:Y:S02]  /*8f30*/  LOP3.LUT R144, R144, 0xfefffff8, RZ, 0xc0, !PT ;  /* 0xfefffff890907812 */ /* 0x000fe400078ec0ff */
[----:B------:R-:W-:Y:S02]  /*8f40*/  SHF.L.U32 R133, R81, 0x10, RZ ;  /* 0x0000001051857819 */ /* 0x000fe400000006ff */
[----:B-1----:R1:W-:Y:S01]  /*8f50*/  SYNCS.ARRIVE.TRANS64.RED.A1T0 RZ, [R144+URZ], RZ ;  /* 0x000000ff90ff79a7 */ /* 0x0023e200081004ff */
[----:B------:R-:W-:Y:S02]  /*8f60*/  PRMT R131, R82, 0x8880, RZ ;  /* 0x0000888052837816 */ /* 0x000fe400000000ff */
[----:B------:R-:W-:Y:S02]  /*8f70*/  SHF.R.S32.HI R77, RZ, 0x18, R81 ;  /* 0x00000018ff4d7819 */ /* 0x000fe40000011451 */
[C---:B------:R-:W-:Y:S02]  /*8f80*/  PRMT R128, R83.reuse, 0x8880, RZ ;  /* 0x0000888053807816 */ /* 0x040fe400000000ff */
[----:B------:R-:W-:Y:S02]  /*8f90*/  SHF.R.S32.HI R78, RZ, 0x18, R82 ;  /* 0x00000018ff4e7819 */ /* 0x000fe40000011452 */
[----:B------:R-:W-:Y:S02]  /*8fa0*/  SHF.L.U32 R127, R83, 0x10, RZ ;  /* 0x00000010537f7819 */ /* 0x000fe400000006ff */
[----:B------:R-:W-:Y:S02]  /*8fb0*/  PRMT R125, R84, 0x8880, RZ ;  /* 0x00008880547d7816 */ /* 0x000fe400000000ff */
[----:B------:R-:W-:Y:S01]  /*8fc0*/  SHF.R.S32.HI R79, RZ, 0x18, R83 ;  /* 0x00000018ff4f7819 */ /* 0x000fe20000011453 */
[C---:B------:R-:W-:Y:S01]  /*8fd0*/  IMAD R0, R70.reuse, R4, RZ ;  /* 0x0000000446007224 */ /* 0x040fe200078e02ff */
[----:B------:R-:W-:Y:S01]  /*8fe0*/  SHF.R.S32.HI R4, RZ, 0x18, R133 ;  /* 0x00000018ff047819 */ /* 0x000fe20000011485 */
[----:B------:R-:W-:Y:S01]  /*8ff0*/  IMAD R2, R70, R5, RZ ;  /* 0x0000000546027224 */ /* 0x000fe200078e02ff */
[----:B------:R-:W-:Y:S01]  /*9000*/  SHF.L.U32 R124, R84, 0x10, RZ ;  /* 0x00000010547c7819 */ /* 0x000fe200000006ff */
[C---:B------:R-:W-:Y:S01]  /*9010*/  IMAD R3, R70.reuse, R6, RZ ;  /* 0x0000000646037224 */ /* 0x040fe200078e02ff */
[----:B------:R-:W-:Y:S01]  /*9020*/  PRMT R122, R85, 0x8880, RZ ;  /* 0x00008880557a7816 */ /* 0x000fe200000000ff */
[-C--:B------:R-:W-:Y:S01]  /*9030*/  IMAD R0, R73, R72.reuse, R0 ;  /* 0x0000004849007224 */ /* 0x080fe200078e0200 */
[----:B------:R-:W-:Y:S01]  /*9040*/  SHF.L.U32 R121, R85, 0x10, RZ ;  /* 0x0000001055797819 */ /* 0x000fe200000006ff */
[----:B------:R-:W-:Y:S01]  /*9050*/  IMAD R7, R70, R7, RZ ;  /* 0x0000000746077224 */ /* 0x000fe200078e02ff */
[C---:B------:R-:W-:Y:S01]  /*9060*/  PRMT R119, R86.reuse, 0x8880, RZ ;  /* 0x0000888056777816 */ /* 0x040fe200000000ff */
[-C--:B------:R-:W-:Y:S01]  /*9070*/  IMAD R2, R75, R72.reuse, R2 ;  /* 0x000000484b027224 */ /* 0x080fe200078e0202 */
[----:B------:R-:W-:Y:S01]  /*9080*/  SHF.L.U32 R118, R86, 0x10, RZ ;  /* 0x0000001056767819 */ /* 0x000fe200000006ff */
[-C--:B------:R-:W-:Y:S01]  /*9090*/  IMAD R3, R74, R72.reuse, R3 ;  /* 0x000000484a037224 */ /* 0x080fe200078e0203 */
[----:B------:R-:W-:Y:S01]  /*90a0*/  PRMT R116, R87, 0x8880, RZ ;  /* 0x0000888057747816 */ /* 0x000fe200000000ff */
[----:B------:R-:W-:Y:S01]  /*90b0*/  IMAD R7, R76, R72, R7 ;  /* 0x000000484c077224 */ /* 0x000fe200078e0207 */
[----:B------:R-:W-:Y:S01]  /*90c0*/  PRMT R113, R92, 0x8880, RZ ;  /* 0x000088805c717816 */ /* 0x000fe200000000ff */
[----:B------:R-:W-:Y:S01]  /*90d0*/  IMAD R8, R70, R8, RZ ;  /* 0x0000000846087224 */ /* 0x000fe200078e02ff */
[----:B------:R-:W-:Y:S01]  /*90e0*/  SHF.L.U32 R112, R92, 0x10, RZ ;  /* 0x000000105c707819 */ /* 0x000fe200000006ff */
[C---:B------:R-:W-:Y:S01]  /*90f0*/  IMAD R9, R70.reuse, R9, RZ ;  /* 0x0000000946097224 */ /* 0x040fe200078e02ff */
[----:B------:R-:W-:Y:S01]  /*9100*/  I2IP.S8.S32.SAT R159, R7, R3, RZ ;  /* 0x00000003079f7239 */ /* 0x000fe200000014ff */
[C---:B------:R-:W-:Y:S01]  /*9110*/  IMAD R10, R70.reuse, R10, RZ ;  /* 0x0000000a460a7224 */ /* 0x040fe200078e02ff */
[----:B------:R-:W-:Y:S01]  /*9120*/  MOV R3, R134 ;  /* 0x0000008600037202 */ /* 0x000fe20000000f00 */
[C---:B------:R-:W-:Y:S01]  /*9130*/  IMAD R7, R70.reuse, R20, RZ ;  /* 0x0000001446077224 */ /* 0x040fe200078e02ff */
[----:B------:R-:W-:Y:S01]  /*9140*/  PRMT R110, R93, 0x8880, RZ ;  /* 0x000088805d6e7816 */ /* 0x000fe200000000ff */
[----:B------:R-:W-:Y:S01]  /*9150*/  IMAD R11, R70, R11, RZ ;  /* 0x0000000b460b7224 */ /* 0x000fe200078e02ff */
[----:B------:R-:W-:Y:S01]  /*9160*/  SHF.R.S32.HI R89, RZ, 0x18, R92 ;  /* 0x00000018ff597819 */ /* 0x000fe2000001145c */
[-C--:B------:R-:W-:Y:S01]  /*9170*/  IMAD R8, R3, R72.reuse, R8 ;  /* 0x0000004803087224 */ /* 0x080fe200078e0208 */
[----:B------:R-:W-:Y:S01]  /*9180*/  MOV R3, R131 ;  /* 0x0000008300037202 */ /* 0x000fe20000000f00 */
[----:B------:R-:W-:Y:S01]  /*9190*/  IMAD R9, R4, R72, R9 ;  /* 0x0000004804097224 */ /* 0x000fe200078e0209 */
[----:B------:R-:W-:Y:S01]  /*91a0*/  SHF.R.S32.HI R4, RZ, 0x18, R130 ;  /* 0x00000018ff047819 */ /* 0x000fe20000011482 */
[C---:B------:R-:W-:Y:S01]  /*91b0*/  IMAD R20, R70.reuse, R25, RZ ;  /* 0x0000001946147224 */ /* 0x040fe200078e02ff */
[----:B------:R-:W-:Y:S01]  /*91c0*/  SHF.L.U32 R109, R93, 0x10, RZ ;  /* 0x000000105d6d7819 */ /* 0x000fe200000006ff */
[----:B------:R-:W-:Y:S01]  /*91d0*/  IMAD R25, R70, R30, RZ ;  /* 0x0000001e46197224 */ /* 0x000fe200078e02ff */
[----:B------:R-:W-:Y:S01]  /*91e0*/  PRMT R107, R94, 0x8880, RZ ;  /* 0x000088805e6b7816 */ /* 0x000fe200000000ff */
[C---:B------:R-:W-:Y:S01]  /*91f0*/  IMAD R12, R70.reuse, R12, RZ ;  /* 0x0000000c460c7224 */ /* 0x040fe200078e02ff */
[----:B------:R-:W-:Y:S01]  /*9200*/  SHF.R.S32.HI R91, RZ, 0x18, R93 ;  /* 0x00000018ff5b7819 */ /* 0x000fe2000001145d */
[----:B------:R-:W-:Y:S01]  /*9210*/  IMAD R6, R70, R19, RZ ;  /* 0x0000001346067224 */ /* 0x000fe200078e02ff */
[----:B------:R-:W-:Y:S01]  /*9220*/  SHF.L.U32 R105, R94, 0x10, RZ ;  /* 0x000000105e697819 */ /* 0x000fe200000006ff */
[C---:B------:R-:W-:Y:S01]  /*9230*/  IMAD R30, R70.reuse, R35, RZ ;  /* 0x00000023461e7224 */ /* 0x040fe200078e02ff */
[C---:B------:R-:W-:Y:S01]  /*9240*/  PRMT R101, R95.reuse, 0x8880, RZ ;  /* 0x000088805f657816 */ /* 0x040fe200000000ff */
[C---:B------:R-:W-:Y:S01]  /*9250*/  IMAD R19, R70.reuse, R24, RZ ;  /* 0x0000001846137224 */ /* 0x040fe200078e02ff */
[----:B------:R-:W-:Y:S01]  /*9260*/  SHF.R.S32.HI R93, RZ, 0x18, R94 ;  /* 0x00000018ff5d7819 */ /* 0x000fe2000001145e */
[C---:B------:R-:W-:Y:S01]  /*9270*/  IMAD R35, R70.reuse, R40, RZ ;  /* 0x0000002846237224 */ /* 0x040fe200078e02ff */
[----:B------:R-:W-:Y:S01]  /*9280*/  SHF.L.U32 R100, R95, 0x10, RZ ;  /* 0x000000105f647819 */ /* 0x000fe200000006ff */
[----:B------:R-:W-:Y:S01]  /*9290*/  IMAD R13, R70, R13, RZ ;  /* 0x0000000d460d7224 */ /* 0x000fe200078e02ff */
[----:B------:R-:W-:Y:S01]  /*92a0*/  PRMT R106, R96, 0x8880, RZ ;  /* 0x00008880606a7816 */ /* 0x000fe200000000ff */
[C---:B------:R-:W-:Y:S01]  /*92b0*/  IMAD R24, R70.reuse, R29, RZ ;  /* 0x0000001d46187224 */ /* 0x040fe200078e02ff */
[----:B------:R-:W-:Y:S01]  /*92c0*/  SHF.R.S32.HI R73, RZ, 0x18, R96 ;  /* 0x00000018ff497819 */ /* 0x000fe20000011460 */
[C---:B------:R-:W-:Y:S01]  /*92d0*/  IMAD R40, R70.reuse, R45, RZ ;  /* 0x0000002d46287224 */ /* 0x040fe200078e02ff */
[----:B------:R-:W-:Y:S01]  /*92e0*/  SHF.L.U32 R90, R97, 0x10, RZ ;  /* 0x00000010615a7819 */ /* 0x000fe200000006ff */
[C---:B------:R-:W-:Y:S01]  /*92f0*/  IMAD R29, R70.reuse, R34, RZ ;  /* 0x00000022461d7224 */ /* 0x040fe200078e02ff */
[----:B------:R-:W-:Y:S01]  /*9300*/  SHF.R.S32.HI R75, RZ, 0x18, R97 ;  /* 0x00000018ff4b7819 */ /* 0x000fe20000011461 */
[C---:B------:R-:W-:Y:S01]  /*9310*/  IMAD R45, R70.reuse, R50, RZ ;  /* 0x00000032462d7224 */ /* 0x040fe200078e02ff */
[C---:B------:R-:W-:Y:S01]  /*9320*/  PRMT R80, R99.reuse, 0x8880, RZ ;  /* 0x0000888063507816 */ /* 0x040fe200000000ff */
[C---:B------:R-:W-:Y:S01]  /*9330*/  IMAD R14, R70.reuse, R14, RZ ;  /* 0x0000000e460e7224 */ /* 0x040fe200078e02ff */
[----:B------:R-:W-:Y:S01]  /*9340*/  SHF.L.U32 R76, R99, 0x10, RZ ;  /* 0x00000010634c7819 */ /* 0x000fe200000006ff */
[C---:B------:R-:W-:Y:S01]  /*9350*/  IMAD R34, R70.reuse, R39, RZ ;  /* 0x0000002746227224 */ /* 0x040fe200078e02ff */
[----:B------:R-:W-:Y:S01]  /*9360*/  SHF.L.U32 R132, R81, 0x8, RZ ;  /* 0x0000000851847819 */ /* 0x000fe200000006ff */
[C---:B------:R-:W-:Y:S01]  /*9370*/  IMAD R50, R70.reuse, R55, RZ ;  /* 0x0000003746327224 */ /* 0x040fe200078e02ff */
[----:B------:R-:W-:Y:S01]  /*9380*/  SHF.R.S32.HI R81, RZ, 0x18, R84 ;  /* 0x00000018ff517819 */ /* 0x000fe20000011454 */
[C---:B------:R-:W-:Y:S01]  /*9390*/  IMAD R39, R70.reuse, R44, RZ ;  /* 0x0000002c46277224 */ /* 0x040fe200078e02ff */
[----:B------:R-:W-:Y:S01]  /*93a0*/  SHF.R.S32.HI R5, RZ, 0x18, R132 ;  /* 0x00000018ff057819 */ /* 0x000fe20000011484 */
[----:B------:R-:W-:Y:S01]  /*93b0*/  IMAD R55, R70, R60, RZ ;  /* 0x0000003c46377224 */ /* 0x000fe200078e02ff */
[----:B------:R-:W-:Y:S01]  /*93c0*/  SHF.L.U32 R84, R98, 0x10, RZ ;  /* 0x0000001062547819 */ /* 0x000fe200000006ff */
[----:B------:R-:W-:Y:S01]  /*93d0*/  IMAD R15, R70, R15, RZ ;  /* 0x0000000f460f7224 */ /* 0x000fe200078e02ff */
[----:B------:R-:W-:Y:S01]  /*93e0*/  SHF.L.U32 R129, R82, 0x8, RZ ;  /* 0x0000000852817819 */ /* 0x000fe200000006ff */
[-C--:B------:R-:W-:Y:S01]  /*93f0*/  IMAD R10, R5, R72.reuse, R10 ;  /* 0x00000048050a7224 */ /* 0x080fe200078e020a */
[----:B------:R-:W-:Y:S01]  /*9400*/  SHF.L.U32 R126, R83, 0x8, RZ ;  /* 0x00000008537e7819 */ /* 0x000fe200000006ff */
[-C--:B------:R-:W-:Y:S01]  /*9410*/  IMAD R11, R77, R72.reuse, R11 ;  /* 0x000000484d0b7224 */ /* 0x080fe200078e020b */
[----:B------:R-:W-:Y:S01]  /*9420*/  SHF.R.S32.HI R5, RZ, 0x18, R129 ;  /* 0x00000018ff057819 */ /* 0x000fe20000011481 */
[-C--:B------:R-:W-:Y:S01]  /*9430*/  IMAD R12, R3, R72.reuse, R12 ;  /* 0x00000048030c7224 */ /* 0x080fe200078e020c */
[----:B------:R-:W-:Y:S01]  /*9440*/  SHF.R.S32.HI R83, RZ, 0x18, R85 ;  /* 0x00000018ff537819 */ /* 0x000fe20000011455 */
[----:B------:R-:W-:Y:S01]  /*9450*/  IMAD R13, R4, R72, R13 ;  /* 0x00000048040d7224 */ /* 0x000fe200078e020d */
[----:B------:R-:W-:Y:S01]  /*9460*/  SHF.L.U32 R120, R85, 0x8, RZ ;  /* 0x0000000855787819 */ /* 0x000fe200000006ff */
[C---:B------:R-:W-:Y:S01]  /*9470*/  IMAD R44, R70.reuse, R49, RZ ;  /* 0x00000031462c7224 */ /* 0x040fe200078e02ff */
[----:B------:R-:W-:Y:S01]  /*9480*/  SHF.R.S32.HI R85, RZ, 0x18, R86 ;  /* 0x00000018ff557819 */ /* 0x000fe20000011456 */
[C---:B------:R-:W-:Y:S01]  /*9490*/  IMAD R60, R70.reuse, R65, RZ ;  /* 0x00000041463c7224 */ /* 0x040fe200078e02ff */
[----:B------:R-:W-:Y:S01]  /*94a0*/  I2IP.S8.S32.SAT R65, R11, R10, RZ ;  /* 0x0000000a0b417239 */ /* 0x000fe200000014ff */
[C---:B------:R-:W-:Y:S01]  /*94b0*/  IMAD R49, R70.reuse, R54, RZ ;  /* 0x0000003646317224 */ /* 0x040fe200078e02ff */
[----:B------:R-:W-:Y:S01]  /*94c0*/  SHF.R.S32.HI R11, RZ, 0x18, R127 ;  /* 0x00000018ff0b7819 */ /* 0x000fe2000001147f */
[----:B------:R-:W-:Y:S01]  /*94d0*/  IMAD R14, R5, R72, R14 ;  /* 0x00000048050e7224 */ /* 0x000fe200078e020e */
[----:B------:R-:W-:Y:S01]  /*94e0*/  I2IP.S8.S32.SAT R65, R9, R8, R65 ;  /* 0x0000000809417239 */ /* 0x000fe20000001441 */
[C---:B------:R-:W-:Y:S01]  /*94f0*/  IMAD R3, R70.reuse, R16, RZ ;  /* 0x0000001046037224 */ /* 0x040fe200078e02ff */
[----:B------:R-:W-:Y:S01]  /*9500*/  SHF.R.S32.HI R9, RZ, 0x18, R124 ;  /* 0x00000018ff097819 */ /* 0x000fe2000001147c */
[----:B------:R-:W-:Y:S01]  /*9510*/  IMAD R54, R70, R59, RZ ;  /* 0x0000003b46367224 */ /* 0x000fe200078e02ff */
[----:B------:R-:W-:Y:S01]  /*9520*/  SHF.R.S32.HI R8, RZ, 0x18, R123 ;  /* 0x00000018ff087819 */ /* 0x000fe2000001147b */
[----:B------:R-:W-:Y:S01]  /*9530*/  IMAD.MOV.U32 R10, RZ, RZ, R128 ;  /* 0x000000ffff0a7224 */ /* 0x000fe200078e0080 */
[----:B------:R-:W-:Y:S01]  /*9540*/  SHF.L.U32 R117, R86, 0x8, RZ ;  /* 0x0000000856757819 */ /* 0x000fe200000006ff */
[----:B------:R-:W-:Y:S01]  /*9550*/  IMAD R59, R70, R64, RZ ;  /* 0x00000040463b7224 */ /* 0x000fe200078e02ff */
[----:B------:R-:W-:Y:S01]  /*9560*/  I2IP.S8.S32.SAT R64, R2, R0, R159 ;  /* 0x0000000002407239 */ /* 0x000fe2000000149f */
[----:B------:R-:W-:Y:S01]  /*9570*/  IMAD R15, R78, R72, R15 ;  /* 0x000000484e0f7224 */ /* 0x000fe200078e020f */
[----:B------:R-:W-:Y:S01]  /*9580*/  MOV R2, R125 ;  /* 0x0000007d00027202 */ /* 0x000fe20000000f00 */
[C---:B------:R-:W-:Y:S01]  /*9590*/  IMAD R4, R70.reuse, R17, RZ ;  /* 0x0000001146047224 */ /* 0x040fe200078e02ff */
        /* <DEDUP_REMOVED lines=8> */
[----:B------:R-:W-:Y:S01]  /*9620*/  MOV R0, R122 ;  /* 0x0000007a00007202 */ /* 0x000fe20000000f00 */
[----:B------:R-:W-:Y:S01]  /*9630*/  IMAD R16, R70, R21, RZ ;  /* 0x0000001546107224 */ /* 0x000fe200078e02ff */
[----:B------:R-:W-:Y:S01]  /*9640*/  SHF.R.S32.HI R87, RZ, 0x18, R87 ;  /* 0x00000018ff577819 */ /* 0x000fe20000011457 */
[----:B------:R-:W-:Y:S01]  /*9650*/  IMAD R6, R79, R72, R6 ;  /* 0x000000484f067224 */ /* 0x000fe200078e0206 */
[----:B------:R-:W-:Y:S01]  /*9660*/  SHF.L.U32 R111, R92, 0x8, RZ ;  /* 0x000000085c6f7819 */ /* 0x000fe200000006ff */
[----:B------:R-:W-:Y:S01]  /*9670*/  IMAD R17, R70, R22, RZ ;  /* 0x0000001646117224 */ /* 0x000fe200078e02ff */
[----:B------:R-:W-:Y:S01]  /*9680*/  PRMT R92, R97, 0x8880, RZ ;  /* 0x00008880615c7816 */ /* 0x000fe200000000ff */
[-C--:B------:R-:W-:Y:S01]  /*9690*/  IMAD R7, R2, R72.reuse, R7 ;  /* 0x0000004802077224 */ /* 0x080fe200078e0207 */
[----:B------:R-:W-:Y:S01]  /*96a0*/  I2IP.S8.S32.SAT R5, R6, R5, RZ ;  /* 0x0000000506057239 */ /* 0x000fe200000014ff */
[----:B------:R-:W-:Y:S01]  /*96b0*/  IMAD R18, R70, R23, RZ ;  /* 0x0000001746127224 */ /* 0x000fe200078e02ff */
[----:B------:R-:W-:Y:S01]  /*96c0*/  SHF.R.S32.HI R2, RZ, 0x18, R120 ;  /* 0x00000018ff027819 */ /* 0x000fe20000011478 */
[-C--:B------:R-:W-:Y:S01]  /*96d0*/  IMAD R16, R9, R72.reuse, R16 ;  /* 0x0000004809107224 */ /* 0x080fe200078e0210 */
[----:B------:R-:W-:Y:S01]  /*96e0*/  SHF.R.S32.HI R9, RZ, 0x18, R121 ;  /* 0x00000018ff097819 */ /* 0x000fe20000011479 */
[----:B------:R-:W-:Y:S01]  /*96f0*/  IMAD R17, R8, R72, R17 ;  /* 0x0000004808117224 */ /* 0x000fe200078e0211 */
[----:B------:R-:W-:Y:S01]  /*9700*/  SHF.L.U32 R102, R94, 0x8, RZ ;  /* 0x000000085e667819 */ /* 0x000fe200000006ff */
[C---:B------:R-:W-:Y:S01]  /*9710*/  IMAD R22, R70.reuse, R27, RZ ;  /* 0x0000001b46167224 */ /* 0x040fe200078e02ff */
[----:B------:R-:W-:Y:S01]  /*9720*/  SHF.L.U32 R94, R95, 0x8, RZ ;  /* 0x000000085f5e7819 */ /* 0x000fe200000006ff */
[----:B------:R-:W-:Y:S01]  /*9730*/  IMAD R27, R70, R32, RZ ;  /* 0x00000020461b7224 */ /* 0x000fe200078e02ff */
[----:B------:R-:W-:Y:S01]  /*9740*/  SHF.R.S32.HI R95, RZ, 0x18, R95 ;  /* 0x00000018ff5f7819 */ /* 0x000fe2000001145f */
[----:B------:R-:W-:Y:S01]  /*9750*/  IMAD R18, R81, R72, R18 ;  /* 0x0000004851127224 */ /* 0x000fe200078e0212 */
[----:B------:R-:W-:Y:S01]  /*9760*/  SHF.L.U32 R103, R96, 0x8, RZ ;  /* 0x0000000860677819 */ /* 0x000fe200000006ff */
[C---:B------:R-:W-:Y:S01]  /*9770*/  IMAD R32, R70.reuse, R37, RZ ;  /* 0x0000002546207224 */ /* 0x040fe200078e02ff */
[----:B------:R-:W-:Y:S01]  /*9780*/  SHF.L.U32 R88, R97, 0x8, RZ ;  /* 0x0000000861587819 */ /* 0x000fe200000006ff */
[----:B------:R-:W-:Y:S01]  /*9790*/  IMAD R21, R70, R26, RZ ;  /* 0x0000001a46157224 */ /* 0x000fe200078e02ff */
[----:B------:R-:W-:Y:S01]  /*97a0*/  I2IP.S8.S32.SAT R17, R18, R17, RZ ;  /* 0x0000001112117239 */ /* 0x000fe200000014ff */
[----:B------:R-:W-:Y:S01]  /*97b0*/  IMAD R37, R70, R42, RZ ;  /* 0x0000002a46257224 */ /* 0x000fe200078e02ff */
[----:B------:R-:W-:Y:S01]  /*97c0*/  SHF.R.S32.HI R97, RZ, 0x18, R98 ;  /* 0x00000018ff617819 */ /* 0x000fe20000011462 */
[----:B------:R-:W-:Y:S01]  /*97d0*/  IMAD R19, R0, R72, R19 ;  /* 0x0000004800137224 */ /* 0x000fe200078e0213 */
[----:B------:R-:W-:Y:S01]  /*97e0*/  I2IP.S8.S32.SAT R16, R16, R7, R17 ;  /* 0x0000000710107239 */ /* 0x000fe20000001411 */
[C---:B------:R-:W-:Y:S01]  /*97f0*/  IMAD R42, R70.reuse, R47, RZ ;  /* 0x0000002f462a7224 */ /* 0x040fe200078e02ff */
[----:B------:R-:W-:Y:S01]  /*9800*/  MOV R0, R119 ;  /* 0x0000007700007202 */ /* 0x000fe20000000f00 */
[C---:B------:R-:W-:Y:S01]  /*9810*/  IMAD R47, R70.reuse, R52, RZ ;  /* 0x00000034462f7224 */ /* 0x040fe200078e02ff */
[----:B------:R-:W-:Y:S01]  /*9820*/  SHF.L.U32 R74, R99, 0x8, RZ ;  /* 0x00000008634a7819 */ /* 0x000fe200000006ff */
[----:B------:R-:W-:Y:S01]  /*9830*/  IMAD R20, R9, R72, R20 ;  /* 0x0000004809147224 */ /* 0x000fe200078e0214 */
[----:B------:R-:W-:Y:S01]  /*9840*/  SHF.R.S32.HI R99, RZ, 0x18, R99 ;  /* 0x00000018ff637819 */ /* 0x000fe20000011463 */
[----:B------:R-:W-:Y:S01]  /*9850*/  IMAD R52, R70, R57, RZ ;  /* 0x0000003946347224 */ /* 0x000fe200078e02ff */
[----:B------:R-:W-:Y:S01]  /*9860*/  IADD3 R68, PT, PT, R68, 0x1, RZ ;  /* 0x0000000144447810 */ /* 0x000fe20007ffe0ff */
[C---:B------:R-:W-:Y:S02]  /*9870*/  IMAD R23, R70.reuse, R28, RZ ;  /* 0x0000001c46177224 */ /* 0x040fe400078e02ff */
[----:B------:R-:W-:Y:S02]  /*9880*/  IMAD R57, R70, R62, RZ ;  /* 0x0000003e46397224 */ /* 0x000fe400078e02ff */
[----:B------:R-:W-:Y:S01]  /*9890*/  IMAD R21, R2, R72, R21 ;  /* 0x0000004802157224 */ /* 0x000fe200078e0215 */
[----:B------:R-:W-:Y:S01]  /*98a0*/  MOV R2, R116 ;  /* 0x0000007400027202 */ /* 0x000fe20000000f00 */
[----:B------:R-:W-:Y:S01]  /*98b0*/  IMAD R62, R70, R67, RZ ;  /* 0x00000043463e7224 */ /* 0x000fe200078e02ff */
[----:B------:R-:W-:Y:S01]  /*98c0*/  I2IP.S8.S32.SAT R67, R4, R3, R5 ;  /* 0x0000000304437239 */ /* 0x000fe20000001405 */
[-C--:B------:R-:W-:Y:S01]  /*98d0*/  IMAD R22, R83, R72.reuse, R22 ;  /* 0x0000004853167224 */ /* 0x080fe200078e0216 */
[----:B------:R-:W-:Y:S01]  /*98e0*/  SHF.R.S32.HI R3, RZ, 0x18, R118 ;  /* 0x00000018ff037819 */ /* 0x000fe20000011476 */
[-C--:B------:R-:W-:Y:S01]  /*98f0*/  IMAD R23, R0, R72.reuse, R23 ;  /* 0x0000004800177224 */ /* 0x080fe200078e0217 */
[----:B------:R-:W-:Y:S01]  /*9900*/  SHF.R.S32.HI R0, RZ, 0x18, R117 ;  /* 0x00000018ff007819 */ /* 0x000fe20000011475 */
[----:B------:R-:W-:Y:S01]  /*9910*/  IMAD R26, R70, R31, RZ ;  /* 0x0000001f461a7224 */ /* 0x000fe200078e02ff */
[----:B------:R-:W-:Y:S01]  /*9920*/  I2IP.S8.S32.SAT R17, R22, R21, RZ ;  /* 0x0000001516117239 */ /* 0x000fe200000014ff */
[-C--:B------:R-:W-:Y:S01]  /*9930*/  IMAD R24, R3, R72.reuse, R24 ;  /* 0x0000004803187224 */ /* 0x080fe200078e0218 */
[----:B------:R-:W-:Y:S01]  /*9940*/  SHF.R.S32.HI R3, RZ, 0x18, R115 ;  /* 0x00000018ff037819 */ /* 0x000fe20000011473 */
[-C--:B------:R-:W-:Y:S01]  /*9950*/  IMAD R25, R0, R72.reuse, R25 ;  /* 0x0000004800197224 */ /* 0x080fe200078e0219 */
[----:B------:R-:W-:Y:S01]  /*9960*/  I2IP.S8.S32.SAT R17, R20, R19, R17 ;  /* 0x0000001314117239 */ /* 0x000fe20000001411 */
[----:B------:R-:W-:Y:S01]  /*9970*/  IMAD R28, R70, R33, RZ ;  /* 0x00000021461c7224 */ /* 0x000fe200078e02ff */
[----:B------:R-:W-:Y:S01]  /*9980*/  SHF.R.S32.HI R4, RZ, 0x18, R114 ;  /* 0x00000018ff047819 */ /* 0x000fe20000011472 */
[-C--:B------:R-:W-:Y:S02]  /*9990*/  IMAD R26, R85, R72.reuse, R26 ;  /* 0x00000048551a7224 */ /* 0x080fe400078e021a */
[----:B------:R-:W-:Y:S01]  /*99a0*/  IMAD R27, R2, R72, R27 ;  /* 0x00000048021b7224 */ /* 0x000fe200078e021b */
[----:B------:R-:W-:Y:S01]  /*99b0*/  MOV R2, R110 ;  /* 0x0000006e00027202 */ /* 0x000fe20000000f00 */
[----:B------:R-:W-:Y:S01]  /*99c0*/  IMAD R28, R3, R72, R28 ;  /* 0x00000048031c7224 */ /* 0x000fe200078e021c */
[----:B------:R-:W-:Y:S01]  /*99d0*/  I2IP.S8.S32.SAT R18, R26, R25, RZ ;  /* 0x000000191a127239 */ /* 0x000fe200000014ff */
[----:B------:R-:W-:Y:S01]  /*99e0*/  IMAD R31, R70, R36, RZ ;  /* 0x00000024461f7224 */ /* 0x000fe200078e02ff */
[----:B------:R-:W-:Y:S01]  /*99f0*/  SHF.R.S32.HI R3, RZ, 0x18, R112 ;  /* 0x00000018ff037819 */ /* 0x000fe20000011470 */
[-C--:B------:R-:W-:Y:S01]  /*9a00*/  IMAD R29, R4, R72.reuse, R29 ;  /* 0x00000048041d7224 */ /* 0x080fe200078e021d */
[----:B------:R-:W-:Y:S01]  /*9a10*/  I2IP.S8.S32.SAT R18, R24, R23, R18 ;  /* 0x0000001718127239 */ /* 0x000fe20000001412 */
[----:B------:R-:W-:Y:S01]  /*9a20*/  IMAD.MOV.U32 R0, RZ, RZ, R113 ;  /* 0x000000ffff007224 */ /* 0x000fe200078e0071 */
[----:B------:R-:W-:Y:S01]  /*9a30*/  SHF.R.S32.HI R4, RZ, 0x18, R108 ;  /* 0x00000018ff047819 */ /* 0x000fe2000001146c */
[-C--:B------:R-:W-:Y:S02]  /*9a40*/  IMAD R30, R87, R72.reuse, R30 ;  /* 0x00000048571e7224 */ /* 0x080fe400078e021e */
[----:B------:R-:W-:Y:S01]  /*9a50*/  IMAD R31, R0, R72, R31 ;  /* 0x00000048001f7224 */ /* 0x000fe200078e021f */
        /* <DEDUP_REMOVED lines=8> */
[----:B------:R-:W-:Y:S01]  /*9ae0*/  MOV R0, R107 ;  /* 0x0000006b00007202 */ /* 0x000fe20000000f00 */
[-C--:B------:R-:W-:Y:S02]  /*9af0*/  IMAD R34, R89, R72.reuse, R34 ;  /* 0x0000004859227224 */ /* 0x080fe400078e0222 */
[-C--:B------:R-:W-:Y:S01]  /*9b00*/  IMAD R35, R2, R72.reuse, R35 ;  /* 0x0000004802237224 */ /* 0x080fe200078e0223 */
[----:B------:R-:W-:Y:S01]  /*9b10*/  MOV R2, R101 ;  /* 0x0000006500027202 */ /* 0x000fe20000000f00 */
[----:B------:R-:W-:Y:S01]  /*9b20*/  IMAD R38, R70, R43, RZ ;  /* 0x0000002b46267224 */ /* 0x000fe200078e02ff */
[----:B------:R-:W-:Y:S01]  /*9b30*/  I2IP.S8.S32.SAT R33, R34, R33, RZ ;  /* 0x0000002122217239 */ /* 0x000fe200000014ff */
[-C--:B------:R-:W-:Y:S01]  /*9b40*/  IMAD R36, R3, R72.reuse, R36 ;  /* 0x0000004803247224 */ /* 0x080fe200078e0224 */
[----:B------:R-:W-:Y:S01]  /*9b50*/  SHF.R.S32.HI R3, RZ, 0x18, R105 ;  /* 0x00000018ff037819 */ /* 0x000fe20000011469 */
[-C--:B------:R-:W-:Y:S01]  /*9b60*/  IMAD R37, R4, R72.reuse, R37 ;  /* 0x0000004804257224 */ /* 0x080fe200078e0225 */
[----:B------:R-:W-:Y:S01]  /*9b70*/  I2IP.S8.S32.SAT R32, R32, R31, R33 ;  /* 0x0000001f20207239 */ /* 0x000fe20000001421 */
        /* <DEDUP_REMOVED lines=8> */
[----:B------:R-:W-:Y:S01]  /*9c00*/  IMAD R43, R70, R48, RZ ;  /* 0x00000030462b7224 */ /* 0x000fe200078e02ff */
[----:B------:R-:W-:Y:S01]  /*9c10*/  I2IP.S8.S32.SAT R33, R36, R35, R37 ;  /* 0x0000002324217239 */ /* 0x000fe20000001425 */
[----:B------:R-:W-:Y:S01]  /*9c20*/  IMAD R41, R0, R72, R41 ;  /* 0x0000004800297224 */ /* 0x000fe200078e0229 */
[----:B------:R-:W-:Y:S01]  /*9c30*/  MOV R0, R106 ;  /* 0x0000006a00007202 */ /* 0x000fe20000000f00 */
[-C--:B------:R-:W-:Y:S02]  /*9c40*/  IMAD R42, R93, R72.reuse, R42 ;  /* 0x000000485d2a7224 */ /* 0x080fe400078e022a */
        /* <DEDUP_REMOVED lines=11> */
[-C--:B------:R-:W-:Y:S02]  /*9d00*/  IMAD R47, R0, R72.reuse, R47 ;  /* 0x00000048002f7224 */ /* 0x080fe400078e022f */
[----:B------:R-:W-:Y:S01]  /*9d10*/  IMAD R48, R3, R72, R48 ;  /* 0x0000004803307224 */ /* 0x000fe200078e0230 */
[----:B------:R-:W-:Y:S01]  /*9d20*/  SHF.R.S32.HI R3, RZ, 0x18, R90 ;  /* 0x00000018ff037819 */ /* 0x000fe2000001145a */
[----:B------:R-:W-:Y:S01]  /*9d30*/  IMAD R51, R70, R56, RZ ;  /* 0x0000003846337224 */ /* 0x000fe200078e02ff */
[----:B------:R-:W-:Y:S01]  /*9d40*/  I2IP.S8.S32.SAT R35, R46, R45, RZ ;  /* 0x0000002d2e237239 */ /* 0x000fe200000014ff */
[-C--:B------:R-:W-:Y:S01]  /*9d50*/  IMAD R49, R2, R72.reuse, R49 ;  /* 0x0000004802317224 */ /* 0x080fe200078e0231 */
[----:B------:R-:W-:Y:S01]  /*9d60*/  SHF.R.S32.HI R2, RZ, 0x18, R88 ;  /* 0x00000018ff027819 */ /* 0x000fe20000011458 */
[----:B------:R-:W-:Y:S01]  /*9d70*/  IMAD.MOV.U32 R0, RZ, RZ, R92 ;  /* 0x000000ffff007224 */ /* 0x000fe200078e005c */
[----:B------:R-:W-:Y:S01]  /*9d80*/  I2IP.S8.S32.SAT R35, R44, R43, R35 ;  /* 0x0000002b2c237239 */ /* 0x000fe20000001423 */
[-C--:B------:R-:W-:Y:S02]  /*9d90*/  IMAD R50, R73, R72.reuse, R50 ;  /* 0x0000004849327224 */ /* 0x080fe400078e0232 */
[----:B------:R-:W-:Y:S01]  /*9da0*/  IMAD R51, R0, R72, R51 ;  /* 0x0000004800337224 */ /* 0x000fe200078e0233 */
[----:B------:R-:W-:Y:S01]  /*9db0*/  MOV R0, R86 ;  /* 0x0000005600007202 */ /* 0x000fe20000000f00 */
[----:B------:R-:W-:Y:S01]  /*9dc0*/  IMAD R53, R70, R58, RZ ;  /* 0x0000003a46357224 */ /* 0x000fe200078e02ff */
[----:B------:R-:W-:Y:S01]  /*9dd0*/  I2IP.S8.S32.SAT R49, R50, R49, RZ ;  /* 0x0000003132317239 */ /* 0x000fe200000014ff */
[-C--:B------:R-:W-:Y:S01]  /*9de0*/  IMAD R52, R3, R72.reuse, R52 ;  /* 0x0000004803347224 */ /* 0x080fe200078e0234 */
[----:B------:R-:W-:Y:S01]  /*9df0*/  SHF.R.S32.HI R3, RZ, 0x18, R84 ;  /* 0x00000018ff037819 */ /* 0x000fe20000011454 */
[----:B------:R-:W-:Y:S01]  /*9e00*/  IMAD R53, R2, R72, R53 ;  /* 0x0000004802357224 */ /* 0x000fe200078e0235 */
[----:B------:R-:W-:Y:S01]  /*9e10*/  MOV R2, R80 ;  /* 0x0000005000027202 */ /* 0x000fe20000000f00 */
[----:B------:R-:W-:Y:S01]  /*9e20*/  IMAD.SHL.U32 R82, R98, 0x100, RZ ;  /* 0x0000010062527824 */ /* 0x000fe200078e00ff */
[----:B------:R-:W-:Y:S01]  /*9e30*/  I2IP.S8.S32.SAT R48, R48, R47, R49 ;  /* 0x0000002f30307239 */ /* 0x000fe20000001431 */
[----:B------:R-:W-:Y:S02]  /*9e40*/  IMAD R54, R75, R72, R54 ;  /* 0x000000484b367224 */ /* 0x000fe400078e0236 */
[C---:B------:R-:W-:Y:S02]  /*9e50*/  IMAD R56, R70.reuse, R61, RZ ;  /* 0x0000003d46387224 */ /* 0x040fe400078e02ff */
[----:B------:R-:W-:Y:S01]  /*9e60*/  IMAD R61, R70, R66, RZ ;  /* 0x00000042463d7224 */ /* 0x000fe200078e02ff */
[----:B------:R-:W-:Y:S01]  /*9e70*/  I2IP.S8.S32.SAT R66, R13, R12, R14 ;  /* 0x0000000c0d427239 */ /* 0x000fe2000000140e */
[-C--:B------:R-:W-:Y:S01]  /*9e80*/  IMAD R55, R0, R72.reuse, R55 ;  /* 0x0000004800377224 */ /* 0x080fe200078e0237 */
[----:B------:R-:W-:Y:S01]  /*9e90*/  SHF.R.S32.HI R0, RZ, 0x18, R82 ;  /* 0x00000018ff007819 */ /* 0x000fe20000011452 */
[-C--:B------:R-:W-:Y:S01]  /*9ea0*/  IMAD R56, R3, R72.reuse, R56 ;  /* 0x0000004803387224 */ /* 0x080fe200078e0238 */
[----:B------:R-:W-:Y:S01]  /*9eb0*/  I2IP.S8.S32.SAT R49, R54, R53, RZ ;  /* 0x0000003536317239 */ /* 0x000fe200000014ff */
[----:B------:R1:W-:Y:S01]  /*9ec0*/  STS.128 [R135+UR44+0x6400], R64 ;  /* 0x0064004087007988 */ /* 0x0003e20008000c2c */
[----:B------:R-:W-:Y:S01]  /*9ed0*/  IMAD R58, R70, R63, RZ ;  /* 0x0000003f463a7224 */ /* 0x000fe200078e02ff */
[----:B------:R-:W-:Y:S01]  /*9ee0*/  SHF.R.S32.HI R3, RZ, 0x18, R76 ;  /* 0x00000018ff037819 */ /* 0x000fe2000001144c */
[-C--:B------:R-:W-:Y:S01]  /*9ef0*/  IMAD R57, R0, R72.reuse, R57 ;  /* 0x0000004800397224 */ /* 0x080fe200078e0239 */
[----:B------:R-:W-:Y:S01]  /*9f00*/  I2IP.S8.S32.SAT R49, R52, R51, R49 ;  /* 0x0000003334317239 */ /* 0x000fe20000001431 */
[-C--:B------:R-:W-:Y:S02]  /*9f10*/  IMAD R58, R97, R72.reuse, R58 ;  /* 0x00000048613a7224 */ /* 0x080fe400078e023a */
[-C--:B------:R-:W-:Y:S01]  /*9f20*/  IMAD R59, R2, R72.reuse, R59 ;  /* 0x00000048023b7224 */ /* 0x080fe200078e023b */
[----:B------:R1:W-:Y:S01]  /*9f30*/  STS.128 [R157+0x6400], R16 ;  /* 0x006400109d007388 */ /* 0x0003e20000000c00 */
[-C--:B------:R-:W-:Y:S01]  /*9f40*/  IMAD R60, R3, R72.reuse, R60 ;  /* 0x00000048033c7224 */ /* 0x080fe200078e023c */
[----:B------:R-:W-:Y:S01]  /*9f50*/  I2IP.S8.S32.SAT R50, R58, R57, RZ ;  /* 0x000000393a327239 */ /* 0x000fe200000014ff */
[-C--:B------:R-:W-:Y:S02]  /*9f60*/  IMAD R61, R4, R72.reuse, R61 ;  /* 0x00000048043d7224 */ /* 0x080fe400078e023d */
[----:B------:R-:W-:Y:S01]  /*9f70*/  IMAD R62, R99, R72, R62 ;  /* 0x00000048633e7224 */ /* 0x000fe200078e023e */
[----:B------:R-:W-:Y:S02]  /*9f80*/  I2IP.S8.S32.SAT R50, R56, R55, R50 ;  /* 0x0000003738327239 */ /* 0x000fe40000001432 */
[----:B------:R1:W-:Y:S02]  /*9f90*/  STS.128 [R156+0x6400], R32 ;  /* 0x006400209c007388 */ /* 0x0003e40000000c00 */
        /* <DEDUP_REMOVED lines=12> */
[----:B------:R-:W-:Y:S02]  /*a060*/  UIADD3 UR9, UPT, UPT, UR49, 0x40, URZ ;  /* 0x0000004031097890 */ /* 0x000fe4000fffe0ff */
[----:B------:R-:W-:Y:S01]  /*a070*/  UIADD3 UR8, UPT, UPT, UR44, 0x6400, URZ ;  /* 0x000064002c087890 */ /* 0x000fe2000fffe0ff */
[----:B------:R-:W-:Y:S01]  /*a080*/  UMOV UR10, UR50 ;  /* 0x00000032000a7c82 */ /* 0x000fe20008000000 */
[----:B------:R-:W-:Y:S01]  /*a090*/  UMOV UR11, UR36 ;  /* 0x00000024000b7c82 */ /* 0x000fe20008000000 */
[----:B--2---:R-:W-:Y:S04]  /*a0a0*/  UIADD3 UR4, UP0, UPT, UR6, 0x680, URZ ;  /* 0x0000068006047890 */ /* 0x004fe8000ff1e0ff */
[----:B------:R-:W-:Y:S09]  /*a0b0*/  UIADD3.X UR5, UPT, UPT, URZ, UR7, URZ, UP0, !UPT ;  /* 0x00000007ff057290 */ /* 0x000ff200087fe4ff */
[----:B------:R2:W-:Y:S01]  /*a0c0*/  UTMASTG.3D [UR8], [UR4] ;  /* 0x00000008040073b5 */ /* 0x0005e20008010000 */
[----:B------:R0:W-:Y:S01]  /*a0d0*/  UTMACMDFLUSH ;  /* 0x00000000000079b7 */ /* 0x0001e20000000000 */
[----:B--2---:R-:W-:Y:S04]  /*a0e0*/  DEPBAR.LE SB0, 0x1 ;  /* 0x000080400000791a */ /* 0x004fe80000000000 */
.L_x_150:
[----:B------:R-:W-:Y:S05]  /*a0f0*/  BSYNC.RECONVERGENT B0 ;  /* 0x0000000000007941 */ /* 0x000fea0003800200 */
.L_x_149:
[----:B------:R-:W-:Y:S01]  /*a100*/  R2UR UR4, R142 ;  /* 0x000000008e0472ca */ /* 0x000fe200000e0000 */
[----:B------:R-:W-:Y:S01]  /*a110*/  BAR.SYNC.DEFER_BLOCKING 0x1, 0x80 ;  /* 0x0042000000007b1d */ /* 0x000fe20000010000 */
[----:B------:R-:W-:Y:S01]  /*a120*/  ISETP.NE.AND P0, PT, R145, 0x2, PT ;  /* 0x000000029100780c */ /* 0x000fe20003f05270 */
[----:B------:R-:W-:Y:S01]  /*a130*/  UISETP.NE.AND UP0, UPT, UR45, URZ, UPT ;  /* 0x000000ff2d00728c */ /* 0x000fe2000bf05270 */
[C---:B------:R-:W-:Y:S01]  /*a140*/  ISETP.NE.AND P1, PT, R68.reuse, 0x4, PT ;  /* 0x000000044400780c */ /* 0x040fe20003f25270 */
[----:B------:R-:W-:Y:S01]  /*a150*/  UIADD3 UR20, UPT, UPT, UR37, UR63, URZ ;  /* 0x0000003f25147290 */ /* 0x000fe2000fffe0ff */
[----:B------:R-:W-:Y:S02]  /*a160*/  SEL R2, RZ, 0x1, P0 ;  /* 0x00000001ff027807 */ /* 0x000fe40000000000 */
[----:B------:R-:W-:Y:S02]  /*a170*/  SEL R0, RZ, 0x1, P1 ;  /* 0x00000001ff007807 */ /* 0x000fe40000800000 */
[----:B------:R-:W-:Y:S02]  /*a180*/  LOP3.LUT R147, R147, R2, RZ, 0x3c, !PT ;  /* 0x0000000293937212 */ /* 0x000fe400078e3cff */
[----:B------:R-:W-:Y:S01]  /*a190*/  LOP3.LUT R149, R149, R0, RZ, 0x3c, !PT ;  /* 0x0000000095957212 */ /* 0x000fe200078e3cff */
[----:B------:R-:W-:Y:S01]  /*a1a0*/  UIADD3 UR16, UPT, UPT, UR38, UR4, URZ ;  /* 0x0000000426107290 */ /* 0x000fe2000fffe0ff */
[----:B------:R-:W-:Y:S02]  /*a1b0*/  SEL R145, R145, RZ, P0 ;  /* 0x000000ff91917207 */ /* 0x000fe40000000000 */
[----:B------:R-:W-:Y:S01]  /*a1c0*/  SEL R68, R68, RZ, P1 ;  /* 0x000000ff44447207 */ /* 0x000fe20000800000 */
[----:B------:R-:W-:Y:S01]  /*a1d0*/  UMOV UR36, UR59 ;  /* 0x0000003b00247c82 */ /* 0x000fe20008000000 */
[----:B------:R-:W-:Y:S07]  /*a1e0*/  BRA.U UP0, `(.L_x_151) ;  /* 0xffffffc500287547 */ /* 0x000fee000b83ffff */
[----:B------:R-:W-:Y:S05]  /*a1f0*/  EXIT ;  /* 0x000000000000794d */ /* 0x000fea0003800000 */
.L_x_25:
[----:B--2---:R2:W3:Y:S02]  /*a200*/  SYNCS.PHASECHK.TRANS64.TRYWAIT P0, [R3+URZ+0x2a0], R2 ;  /* 0x0002a002030075a7 */ /* 0x0044e400080011ff */
[----:B---3--:R-:W-:Y:S05]  /*a210*/  @!P0 NANOSLEEP.SYNCS 0x989680 ;  /* 0x009896800000895d */ /* 0x008fea0003900000 */
[----:B------:R-:W3:Y:S02]  /*a220*/  @!P0 SYNCS.PHASECHK.TRANS64 P0, [R3+URZ+0x2a0], R2 ;  /* 0x0002a002030085a7 */ /* 0x000ee400080010ff */
[----:B---3--:R-:W-:Y:S05]  /*a230*/  @!P0 BRA `(.L_x_25) ;  /* 0xfffffffc00f08947 */ /* 0x008fea000383ffff */
[----:B------:R-:W-:Y:S05]  /*a240*/  BRA `(.L_x_152) ;  /* 0xffffff7800dc7947 */ /* 0x000fea000383ffff */
.L_x_28:
[----:B-1----:R-:W-:-:S07]  /*a250*/  MOV R0, UR33 ;  /* 0x0000002100007c02 */ /* 0x002fce0008000f00 */
.L_x_153:
[----:B-1----:R1:W2:Y:S02]  /*a260*/  SYNCS.PHASECHK.TRANS64.TRYWAIT P0, [R0+URZ+0x100], R3 ;  /* 0x00010003000075a7 */ /* 0x0022a400080011ff */
[----:B--2---:R-:W-:Y:S05]  /*a270*/  @!P0 NANOSLEEP.SYNCS 0x989680 ;  /* 0x009896800000895d */ /* 0x004fea0003900000 */
[----:B------:R-:W2:Y:S02]  /*a280*/  @!P0 SYNCS.PHASECHK.TRANS64 P0, [R0+URZ+0x100], R3 ;  /* 0x00010003000085a7 */ /* 0x000ea400080010ff */
[----:B--2---:R-:W-:Y:S05]  /*a290*/  @!P0 BRA `(.L_x_153) ;  /* 0xfffffffc00f08947 */ /* 0x004fea000383ffff */
[----:B------:R-:W-:Y:S05]  /*a2a0*/  BRA `(.L_x_27) ;  /* 0xffffff7c00347947 */ /* 0x000fea000383ffff */
.L_x_35:
[----:B-1----:R-:W-:-:S07]  /*a2b0*/  MOV R0, UR17 ;  /* 0x0000001100007c02 */ /* 0x002fce0008000f00 */
.L_x_154:
[----:B-1----:R1:W2:Y:S02]  /*a2c0*/  SYNCS.PHASECHK.TRANS64.TRYWAIT P0, [R0+URZ+0x100], R3 ;  /* 0x00010003000075a7 */ /* 0x0022a400080011ff */
[----:B--2---:R-:W-:Y:S05]  /*a2d0*/  @!P0 NANOSLEEP.SYNCS 0x989680 ;  /* 0x009896800000895d */ /* 0x004fea0003900000 */
[----:B------:R-:W2:Y:S02]  /*a2e0*/  @!P0 SYNCS.PHASECHK.TRANS64 P0, [R0+URZ+0x100], R3 ;  /* 0x00010003000085a7 */ /* 0x000ea400080010ff */
[----:B--2---:R-:W-:Y:S05]  /*a2f0*/  @!P0 BRA `(.L_x_154) ;  /* 0xfffffffc00f08947 */ /* 0x004fea000383ffff */
[----:B------:R-:W-:Y:S05]  /*a300*/  BRA `(.L_x_34) ;  /* 0xffffff7c00f47947 */ /* 0x000fea000383ffff */
.L_x_40:
[----:B-1----:R1:W2:Y:S02]  /*a310*/  SYNCS.PHASECHK.TRANS64.TRYWAIT P0, [R3+URZ+0x230], R0 ;  /* 0x00023000030075a7 */ /* 0x0022a400080011ff */
[----:B--2---:R-:W-:Y:S05]  /*a320*/  @!P0 NANOSLEEP.SYNCS 0x989680 ;  /* 0x009896800000895d */ /* 0x004fea0003900000 */
[----:B------:R-:W2:Y:S02]  /*a330*/  @!P0 SYNCS.PHASECHK.TRANS64 P0, [R3+URZ+0x230], R0 ;  /* 0x00023000030085a7 */ /* 0x000ea400080010ff */
[----:B--2---:R-:W-:Y:S05]  /*a340*/  @!P0 BRA `(.L_x_40) ;  /* 0xfffffffc00f08947 */ /* 0x004fea000383ffff */
[----:B------:R-:W-:Y:S05]  /*a350*/  BRA `(.L_x_155) ;  /* 0xffffff80009c7947 */ /* 0x000fea000383ffff */
.L_x_44:
[----:B-1----:R-:W-:-:S07]  /*a360*/  MOV R0, UR4 ;  /* 0x0000000400007c02 */ /* 0x002fce0008000f00 */
.L_x_156:
[----:B-1----:R1:W2:Y:S02]  /*a370*/  SYNCS.PHASECHK.TRANS64.TRYWAIT P0, [R0+URZ], R3 ;  /* 0x00000003000075a7 */ /* 0x0022a400080011ff */
[----:B--2---:R-:W-:Y:S05]  /*a380*/  @!P0 NANOSLEEP.SYNCS 0x989680 ;  /* 0x009896800000895d */ /* 0x004fea0003900000 */
[----:B------:R-:W2:Y:S02]  /*a390*/  @!P0 SYNCS.PHASECHK.TRANS64 P0, [R0+URZ], R3 ;  /* 0x00000003000085a7 */ /* 0x000ea400080010ff */
[----:B--2---:R-:W-:Y:S05]  /*a3a0*/  @!P0 BRA `(.L_x_156) ;  /* 0xfffffffc00f08947 */ /* 0x004fea000383ffff */
[----:B------:R-:W-:Y:S05]  /*a3b0*/  BRA `(.L_x_157) ;  /* 0xffffff8800447947 */ /* 0x000fea000383ffff */
.L_x_45:
[----:B------:R-:W-:-:S07]  /*a3c0*/  MOV R0, UR5 ;  /* 0x0000000500007c02 */ /* 0x000fce0008000f00 */
.L_x_158:
[----:B-1----:R1:W2:Y:S02]  /*a3d0*/  SYNCS.PHASECHK.TRANS64.TRYWAIT P0, [R0+URZ], R3 ;  /* 0x00000003000075a7 */ /* 0x0022a400080011ff */
[----:B--2---:R-:W-:Y:S05]  /*a3e0*/  @!P0 NANOSLEEP.SYNCS 0x989680 ;  /* 0x009896800000895d */ /* 0x004fea0003900000 */
[----:B------:R-:W2:Y:S02]  /*a3f0*/  @!P0 SYNCS.PHASECHK.TRANS64 P0, [R0+URZ], R3 ;  /* 0x00000003000085a7 */ /* 0x000ea400080010ff */
[----:B--2---:R-:W-:Y:S05]  /*a400*/  @!P0 BRA `(.L_x_158) ;  /* 0xfffffffc00f08947 */ /* 0x004fea000383ffff */
[----:B------:R-:W-:Y:S05]  /*a410*/  BRA `(.L_x_159) ;  /* 0xffffff8800507947 */ /* 0x000fea000383ffff */
.L_x_46:
[----:B------:R-:W-:-:S07]  /*a420*/  MOV R0, UR5 ;  /* 0x0000000500007c02 */ /* 0x000fce0008000f00 */
.L_x_160:
[----:B-1----:R1:W2:Y:S02]  /*a430*/  SYNCS.PHASECHK.TRANS64.TRYWAIT P0, [R0+URZ], R3 ;  /* 0x00000003000075a7 */ /* 0x0022a400080011ff */
[----:B--2---:R-:W-:Y:S05]  /*a440*/  @!P0 NANOSLEEP.SYNCS 0x989680 ;  /* 0x009896800000895d */ /* 0x004fea0003900000 */
[----:B------:R-:W2:Y:S02]  /*a450*/  @!P0 SYNCS.PHASECHK.TRANS64 P0, [R0+URZ], R3 ;  /* 0x00000003000085a7 */ /* 0x000ea400080010ff */
[----:B--2---:R-:W-:Y:S05]  /*a460*/  @!P0 BRA `(.L_x_160) ;  /* 0xfffffffc00f08947 */ /* 0x004fea000383ffff */
[----:B------:R-:W-:Y:S05]  /*a470*/  BRA `(.L_x_161) ;  /* 0xffffff88005c7947 */ /* 0x000fea000383ffff */
.L_x_47:
[----:B------:R-:W-:-:S07]  /*a480*/  MOV R0, UR5 ;  /* 0x0000000500007c02 */ /* 0x000fce0008000f00 */
.L_x_162:
[----:B-1----:R1:W2:Y:S02]  /*a490*/  SYNCS.PHASECHK.TRANS64.TRYWAIT P0, [R0+URZ], R3 ;  /* 0x00000003000075a7 */ /* 0x0022a400080011ff */
[----:B--2---:R-:W-:Y:S05]  /*a4a0*/  @!P0 NANOSLEEP.SYNCS 0x989680 ;  /* 0x009896800000895d */ /* 0x004fea0003900000 */
[----:B------:R-:W2:Y:S02]  /*a4b0*/  @!P0 SYNCS.PHASECHK.TRANS64 P0, [R0+URZ], R3 ;  /* 0x00000003000085a7 */ /* 0x000ea400080010ff */
[----:B--2---:R-:W-:Y:S05]  /*a4c0*/  @!P0 BRA `(.L_x_162) ;  /* 0xfffffffc00f08947 */ /* 0x004fea000383ffff */
[----:B------:R-:W-:Y:S05]  /*a4d0*/  BRA `(.L_x_163) ;  /* 0xffffff8800687947 */ /* 0x000fea000383ffff */
.L_x_48:
[----:B------:R-:W-:-:S07]  /*a4e0*/  MOV R0, UR5 ;  /* 0x0000000500007c02 */ /* 0x000fce0008000f00 */
.L_x_164:
[----:B-1----:R1:W2:Y:S02]  /*a4f0*/  SYNCS.PHASECHK.TRANS64.TRYWAIT P0, [R0+URZ], R3 ;  /* 0x00000003000075a7 */ /* 0x0022a400080011ff */
[----:B--2---:R-:W-:Y:S05]  /*a500*/  @!P0 NANOSLEEP.SYNCS 0x989680 ;  /* 0x009896800000895d */ /* 0x004fea0003900000 */
[----:B------:R-:W2:Y:S02]  /*a510*/  @!P0 SYNCS.PHASECHK.TRANS64 P0, [R0+URZ], R3 ;  /* 0x00000003000085a7 */ /* 0x000ea400080010ff */
[----:B--2---:R-:W-:Y:S05]  /*a520*/  @!P0 BRA `(.L_x_164) ;  /* 0xfffffffc00f08947 */ /* 0x004fea000383ffff */
[----:B------:R-:W-:Y:S05]  /*a530*/  BRA `(.L_x_165) ;  /* 0xffffff8800747947 */ /* 0x000fea000383ffff */
.L_x_49:
[----:B------:R-:W-:-:S07]  /*a540*/  MOV R0, UR5 ;  /* 0x0000000500007c02 */ /* 0x000fce0008000f00 */
.L_x_166:
[----:B-1----:R1:W2:Y:S02]  /*a550*/  SYNCS.PHASECHK.TRANS64.TRYWAIT P0, [R0+URZ], R3 ;  /* 0x00000003000075a7 */ /* 0x0022a400080011ff */
[----:B--2---:R-:W-:Y:S05]  /*a560*/  @!P0 NANOSLEEP.SYNCS 0x989680 ;  /* 0x009896800000895d */ /* 0x004fea0003900000 */
[----:B------:R-:W2:Y:S02]  /*a570*/  @!P0 SYNCS.PHASECHK.TRANS64 P0, [R0+URZ], R3 ;  /* 0x00000003000085a7 */ /* 0x000ea400080010ff */
[----:B--2---:R-:W-:Y:S05]  /*a580*/  @!P0 BRA `(.L_x_166) ;  /* 0xfffffffc00f08947 */ /* 0x004fea000383ffff */
[----:B------:R-:W-:Y:S05]  /*a590*/  BRA `(.L_x_167) ;  /* 0xffffff8800807947 */ /* 0x000fea000383ffff */
.L_x_50:
[----:B------:R-:W-:-:S07]  /*a5a0*/  MOV R0, UR5 ;  /* 0x0000000500007c02 */ /* 0x000fce0008000f00 */
.L_x_168:
[----:B-1----:R1:W2:Y:S02]  /*a5b0*/  SYNCS.PHASECHK.TRANS64.TRYWAIT P0, [R0+URZ], R3 ;  /* 0x00000003000075a7 */ /* 0x0022a400080011ff */
[----:B--2---:R-:W-:Y:S05]  /*a5c0*/  @!P0 NANOSLEEP.SYNCS 0x989680 ;  /* 0x009896800000895d */ /* 0x004fea0003900000 */
[----:B------:R-:W2:Y:S02]  /*a5d0*/  @!P0 SYNCS.PHASECHK.TRANS64 P0, [R0+URZ], R3 ;  /* 0x00000003000085a7 */ /* 0x000ea400080010ff */
[----:B--2---:R-:W-:Y:S05]  /*a5e0*/  @!P0 BRA `(.L_x_168) ;  /* 0xfffffffc00f08947 */ /* 0x004fea000383ffff */
[----:B------:R-:W-:Y:S05]  /*a5f0*/  BRA `(.L_x_169) ;  /* 0xffffff88008c7947 */ /* 0x000fea000383ffff */
.L_x_51:
[----:B------:R-:W-:-:S07]  /*a600*/  MOV R0, UR5 ;  /* 0x0000000500007c02 */ /* 0x000fce0008000f00 */
.L_x_170:
[----:B-1----:R1:W2:Y:S02]  /*a610*/  SYNCS.PHASECHK.TRANS64.TRYWAIT P0, [R0+URZ], R3 ;  /* 0x00000003000075a7 */ /* 0x0022a400080011ff */
[----:B--2---:R-:W-:Y:S05]  /*a620*/  @!P0 NANOSLEEP.SYNCS 0x989680 ;  /* 0x009896800000895d */ /* 0x004fea0003900000 */
[----:B------:R-:W2:Y:S02]  /*a630*/  @!P0 SYNCS.PHASECHK.TRANS64 P0, [R0+URZ], R3 ;  /* 0x00000003000085a7 */ /* 0x000ea400080010ff */
[----:B--2---:R-:W-:Y:S05]  /*a640*/  @!P0 BRA `(.L_x_170) ;  /* 0xfffffffc00f08947 */ /* 0x004fea000383ffff */
[----:B------:R-:W-:Y:S05]  /*a650*/  BRA `(.L_x_171) ;  /* 0xffffff8800987947 */ /* 0x000fea000383ffff */
.L_x_52:
[----:B------:R-:W-:-:S07]  /*a660*/  MOV R0, UR5 ;  /* 0x0000000500007c02 */ /* 0x000fce0008000f00 */
.L_x_172:
[----:B-1----:R1:W2:Y:S02]  /*a670*/  SYNCS.PHASECHK.TRANS64.TRYWAIT P0, [R0+URZ], R3 ;  /* 0x00000003000075a7 */ /* 0x0022a400080011ff */
[----:B--2---:R-:W-:Y:S05]  /*a680*/  @!P0 NANOSLEEP.SYNCS 0x989680 ;  /* 0x009896800000895d */ /* 0x004fea0003900000 */
[----:B------:R-:W2:Y:S02]  /*a690*/  @!P0 SYNCS.PHASECHK.TRANS64 P0, [R0+URZ], R3 ;  /* 0x00000003000085a7 */ /* 0x000ea400080010ff */
[----:B--2---:R-:W-:Y:S05]  /*a6a0*/  @!P0 BRA `(.L_x_172) ;  /* 0xfffffffc00f08947 */ /* 0x004fea000383ffff */
[----:B------:R-:W-:Y:S05]  /*a6b0*/  BRA `(.L_x_173) ;  /* 0xffffff8800a47947 */ /* 0x000fea000383ffff */
.L_x_53:
[----:B------:R-:W-:-:S07]  /*a6c0*/  MOV R0, UR5 ;  /* 0x0000000500007c02 */ /* 0x000fce0008000f00 */
.L_x_174:
[----:B-1----:R1:W2:Y:S02]  /*a6d0*/  SYNCS.PHASECHK.TRANS64.TRYWAIT P0, [R0+URZ], R3 ;  /* 0x00000003000075a7 */ /* 0x0022a400080011ff */
[----:B--2---:R-:W-:Y:S05]  /*a6e0*/  @!P0 NANOSLEEP.SYNCS 0x989680 ;  /* 0x009896800000895d */ /* 0x004fea0003900000 */
[----:B------:R-:W2:Y:S02]  /*a6f0*/  @!P0 SYNCS.PHASECHK.TRANS64 P0, [R0+URZ], R3 ;  /* 0x00000003000085a7 */ /* 0x000ea400080010ff */
[----:B--2---:R-:W-:Y:S05]  /*a700*/  @!P0 BRA `(.L_x_174) ;  /* 0xfffffffc00f08947 */ /* 0x004fea000383ffff */
[----:B------:R-:W-:Y:S05]  /*a710*/  BRA `(.L_x_175) ;  /* 0xffffff8800b07947 */ /* 0x000fea000383ffff */
.L_x_54:
[----:B------:R-:W-:-:S07]  /*a720*/  MOV R0, UR5 ;  /* 0x0000000500007c02 */ /* 0x000fce0008000f00 */
.L_x_176:
[----:B-1----:R1:W2:Y:S02]  /*a730*/  SYNCS.PHASECHK.TRANS64.TRYWAIT P0, [R0+URZ], R3 ;  /* 0x00000003000075a7 */ /* 0x0022a400080011ff */
[----:B--2---:R-:W-:Y:S05]  /*a740*/  @!P0 NANOSLEEP.SYNCS 0x989680 ;  /* 0x009896800000895d */ /* 0x004fea0003900000 */
[----:B------:R-:W2:Y:S02]  /*a750*/  @!P0 SYNCS.PHASECHK.TRANS64 P0, [R0+URZ], R3 ;  /* 0x00000003000085a7 */ /* 0x000ea400080010ff */
[----:B--2---:R-:W-:Y:S05]  /*a760*/  @!P0 BRA `(.L_x_176) ;  /* 0xfffffffc00f08947 */ /* 0x004fea000383ffff */
[----:B------:R-:W-:Y:S05]  /*a770*/  BRA `(.L_x_177) ;  /* 0xffffff8800bc7947 */ /* 0x000fea000383ffff */
.L_x_55:
[----:B------:R-:W-:-:S07]  /*a780*/  MOV R0, UR5 ;  /* 0x0000000500007c02 */ /* 0x000fce0008000f00 */
.L_x_178:
[----:B-1----:R1:W2:Y:S02]  /*a790*/  SYNCS.PHASECHK.TRANS64.TRYWAIT P0, [R0+URZ], R3 ;  /* 0x00000003000075a7 */ /* 0x0022a400080011ff */
[----:B--2---:R-:W-:Y:S05]  /*a7a0*/  @!P0 NANOSLEEP.SYNCS 0x989680 ;  /* 0x009896800000895d */ /* 0x004fea0003900000 */
[----:B------:R-:W2:Y:S02]  /*a7b0*/  @!P0 SYNCS.PHASECHK.TRANS64 P0, [R0+URZ], R3 ;  /* 0x00000003000085a7 */ /* 0x000ea400080010ff */
[----:B--2---:R-:W-:Y:S05]  /*a7c0*/  @!P0 BRA `(.L_x_178) ;  /* 0xfffffffc00f08947 */ /* 0x004fea000383ffff */
[----:B------:R-:W-:Y:S05]  /*a7d0*/  BRA `(.L_x_179) ;  /* 0xffffff8800c87947 */ /* 0x000fea000383ffff */
.L_x_56:
[----:B------:R-:W-:-:S07]  /*a7e0*/  MOV R0, UR5 ;  /* 0x0000000500007c02 */ /* 0x000fce0008000f00 */
.L_x_180:
[----:B-1----:R1:W2:Y:S02]  /*a7f0*/  SYNCS.PHASECHK.TRANS64.TRYWAIT P0, [R0+URZ], R3 ;  /* 0x00000003000075a7 */ /* 0x0022a400080011ff */
[----:B--2---:R-:W-:Y:S05]  /*a800*/  @!P0 NANOSLEEP.SYNCS 0x989680 ;  /* 0x009896800000895d */ /* 0x004fea0003900000 */
[----:B------:R-:W2:Y:S02]  /*a810*/  @!P0 SYNCS.PHASECHK.TRANS64 P0, [R0+URZ], R3 ;  /* 0x00000003000085a7 */ /* 0x000ea400080010ff */
[----:B--2---:R-:W-:Y:S05]  /*a820*/  @!P0 BRA `(.L_x_180) ;  /* 0xfffffffc00f08947 */ /* 0x004fea000383ffff */
[----:B------:R-:W-:Y:S05]  /*a830*/  BRA `(.L_x_181) ;  /* 0xffffff8800d47947 */ /* 0x000fea000383ffff */
.L_x_57:
[----:B------:R-:W-:-:S07]  /*a840*/  MOV R0, UR5 ;  /* 0x0000000500007c02 */ /* 0x000fce0008000f00 */
.L_x_182:
[----:B-1----:R1:W2:Y:S02]  /*a850*/  SYNCS.PHASECHK.TRANS64.TRYWAIT P0, [R0+URZ], R3 ;  /* 0x00000003000075a7 */ /* 0x0022a400080011ff */
[----:B--2---:R-:W-:Y:S05]  /*a860*/  @!P0 NANOSLEEP.SYNCS 0x989680 ;  /* 0x009896800000895d */ /* 0x004fea0003900000 */
[----:B------:R-:W2:Y:S02]  /*a870*/  @!P0 SYNCS.PHASECHK.TRANS64 P0, [R0+URZ], R3 ;  /* 0x00000003000085a7 */ /* 0x000ea400080010ff */
[----:B--2---:R-:W-:Y:S05]  /*a880*/  @!P0 BRA `(.L_x_182) ;  /* 0xfffffffc00f08947 */ /* 0x004fea000383ffff */
[----:B------:R-:W-:Y:S05]  /*a890*/  BRA `(.L_x_183) ;  /* 0xffffff8800e07947 */ /* 0x000fea000383ffff */
.L_x_58:
[----:B------:R-:W-:-:S07]  /*a8a0*/  MOV R0, UR5 ;  /* 0x0000000500007c02 */ /* 0x000fce0008000f00 */
.L_x_184:
[----:B-1----:R1:W2:Y:S02]  /*a8b0*/  SYNCS.PHASECHK.TRANS64.TRYWAIT P0, [R0+URZ], R3 ;  /* 0x00000003000075a7 */ /* 0x0022a400080011ff */
[----:B--2---:R-:W-:Y:S05]  /*a8c0*/  @!P0 NANOSLEEP.SYNCS 0x989680 ;  /* 0x009896800000895d */ /* 0x004fea0003900000 */
[----:B------:R-:W2:Y:S02]  /*a8d0*/  @!P0 SYNCS.PHASECHK.TRANS64 P0, [R0+URZ], R3 ;  /* 0x00000003000085a7 */ /* 0x000ea400080010ff */
[----:B--2---:R-:W-:Y:S05]  /*a8e0*/  @!P0 BRA `(.L_x_184) ;  /* 0xfffffffc00f08947 */ /* 0x004fea000383ffff */
[----:B------:R-:W-:Y:S05]  /*a8f0*/  BRA `(.L_x_185) ;  /* 0xffffff8800ec7947 */ /* 0x000fea000383ffff */
.L_x_59:
[----:B------:R-:W-:-:S07]  /*a900*/  MOV R0, UR5 ;  /* 0x0000000500007c02 */ /* 0x000fce0008000f00 */
.L_x_186:
[----:B-1----:R1:W2:Y:S02]  /*a910*/  SYNCS.PHASECHK.TRANS64.TRYWAIT P0, [R0+URZ], R3 ;  /* 0x00000003000075a7 */ /* 0x0022a400080011ff */
[----:B--2---:R-:W-:Y:S05]  /*a920*/  @!P0 NANOSLEEP.SYNCS 0x989680 ;  /* 0x009896800000895d */ /* 0x004fea0003900000 */
[----:B------:R-:W2:Y:S02]  /*a930*/  @!P0 SYNCS.PHASECHK.TRANS64 P0, [R0+URZ], R3 ;  /* 0x00000003000085a7 */ /* 0x000ea400080010ff */
[----:B--2---:R-:W-:Y:S05]  /*a940*/  @!P0 BRA `(.L_x_186) ;  /* 0xfffffffc00f08947 */ /* 0x004fea000383ffff */
[----:B------:R-:W-:Y:S05]  /*a950*/  BRA `(.L_x_187) ;  /* 0xffffff8800f87947 */ /* 0x000fea000383ffff */
.L_x_60:
[----:B------:R-:W-:-:S07]  /*a960*/  MOV R0, UR5 ;  /* 0x0000000500007c02 */ /* 0x000fce0008000f00 */
.L_x_188:
[----:B-1----:R1:W2:Y:S02]  /*a970*/  SYNCS.PHASECHK.TRANS64.TRYWAIT P0, [R0+URZ], R3 ;  /* 0x00000003000075a7 */ /* 0x0022a400080011ff */
[----:B--2---:R-:W-:Y:S05]  /*a980*/  @!P0 NANOSLEEP.SYNCS 0x989680 ;  /* 0x009896800000895d */ /* 0x004fea0003900000 */
[----:B------:R-:W2:Y:S02]  /*a990*/  @!P0 SYNCS.PHASECHK.TRANS64 P0, [R0+URZ], R3 ;  /* 0x00000003000085a7 */ /* 0x000ea400080010ff */
[----:B--2---:R-:W-:Y:S05]  /*a9a0*/  @!P0 BRA `(.L_x_188) ;  /* 0xfffffffc00f08947 */ /* 0x004fea000383ffff */
[----:B------:R-:W-:Y:S05]  /*a9b0*/  BRA `(.L_x_189) ;  /* 0xffffff8c00047947 */ /* 0x000fea000383ffff */
.L_x_61:
[----:B------:R-:W-:-:S07]  /*a9c0*/  MOV R0, UR5 ;  /* 0x0000000500007c02 */ /* 0x000fce0008000f00 */
.L_x_190:
[----:B-1----:R1:W2:Y:S02]  /*a9d0*/  SYNCS.PHASECHK.TRANS64.TRYWAIT P0, [R0+URZ], R3 ;  /* 0x00000003000075a7 */ /* 0x0022a400080011ff */
[----:B--2---:R-:W-:Y:S05]  /*a9e0*/  @!P0 NANOSLEEP.SYNCS 0x989680 ;  /* 0x009896800000895d */ /* 0x004fea0003900000 */
[----:B------:R-:W2:Y:S02]  /*a9f0*/  @!P0 SYNCS.PHASECHK.TRANS64 P0, [R0+URZ], R3 ;  /* 0x00000003000085a7 */ /* 0x000ea400080010ff */
[----:B--2---:R-:W-:Y:S05]  /*aa00*/  @!P0 BRA `(.L_x_190) ;  /* 0xfffffffc00f08947 */ /* 0x004fea000383ffff */
[----:B------:R-:W-:Y:S05]  /*aa10*/  BRA `(.L_x_191) ;  /* 0xffffff8c00107947 */ /* 0x000fea000383ffff */
.L_x_62:
[----:B------:R-:W-:-:S07]  /*aa20*/  MOV R0, UR5 ;  /* 0x0000000500007c02 */ /* 0x000fce0008000f00 */
.L_x_192:
[----:B-1----:R1:W2:Y:S02]  /*aa30*/  SYNCS.PHASECHK.TRANS64.TRYWAIT P0, [R0+URZ], R3 ;  /* 0x00000003000075a7 */ /* 0x0022a400080011ff */
[----:B--2---:R-:W-:Y:S05]  /*aa40*/  @!P0 NANOSLEEP.SYNCS 0x989680 ;  /* 0x009896800000895d */ /* 0x004fea0003900000 */
[----:B------:R-:W2:Y:S02]  /*aa50*/  @!P0 SYNCS.PHASECHK.TRANS64 P0, [R0+URZ], R3 ;  /* 0x00000003000085a7 */ /* 0x000ea400080010ff */
[----:B--2---:R-:W-:Y:S05]  /*aa60*/  @!P0 BRA `(.L_x_192) ;  /* 0xfffffffc00f08947 */ /* 0x004fea000383ffff */
[----:B------:R-:W-:Y:S05]  /*aa70*/  BRA `(.L_x_193) ;  /* 0xffffff8c001c7947 */ /* 0x000fea000383ffff */
.L_x_63:
[----:B------:R-:W-:-:S07]  /*aa80*/  MOV R0, UR5 ;  /* 0x0000000500007c02 */ /* 0x000fce0008000f00 */
.L_x_194:
[----:B-1----:R1:W2:Y:S02]  /*aa90*/  SYNCS.PHASECHK.TRANS64.TRYWAIT P0, [R0+URZ], R3 ;  /* 0x00000003000075a7 */ /* 0x0022a400080011ff */
[----:B--2---:R-:W-:Y:S05]  /*aaa0*/  @!P0 NANOSLEEP.SYNCS 0x989680 ;  /* 0x009896800000895d */ /* 0x004fea0003900000 */
[----:B------:R-:W2:Y:S02]  /*aab0*/  @!P0 SYNCS.PHASECHK.TRANS64 P0, [R0+URZ], R3 ;  /* 0x00000003000085a7 */ /* 0x000ea400080010ff */
[----:B--2---:R-:W-:Y:S05]  /*aac0*/  @!P0 BRA `(.L_x_194) ;  /* 0xfffffffc00f08947 */ /* 0x004fea000383ffff */
[----:B------:R-:W-:Y:S05]  /*aad0*/  BRA `(.L_x_195) ;  /* 0xffffff8c00287947 */ /* 0x000fea000383ffff */
.L_x_64:
[----:B------:R-:W-:-:S07]  /*aae0*/  MOV R0, UR5 ;  /* 0x0000000500007c02 */ /* 0x000fce0008000f00 */
.L_x_196:
[----:B-1----:R1:W2:Y:S02]  /*aaf0*/  SYNCS.PHASECHK.TRANS64.TRYWAIT P0, [R0+URZ], R3 ;  /* 0x00000003000075a7 */ /* 0x0022a400080011ff */
[----:B--2---:R-:W-:Y:S05]  /*ab00*/  @!P0 NANOSLEEP.SYNCS 0x989680 ;  /* 0x009896800000895d */ /* 0x004fea0003900000 */
[----:B------:R-:W2:Y:S02]  /*ab10*/  @!P0 SYNCS.PHASECHK.TRANS64 P0, [R0+URZ], R3 ;  /* 0x00000003000085a7 */ /* 0x000ea400080010ff */
[----:B--2---:R-:W-:Y:S05]  /*ab20*/  @!P0 BRA `(.L_x_196) ;  /* 0xfffffffc00f08947 */ /* 0x004fea000383ffff */
[----:B------:R-:W-:Y:S05]  /*ab30*/  BRA `(.L_x_197) ;  /* 0xffffff8c00347947 */ /* 0x000fea000383ffff */
.L_x_65:
[----:B------:R-:W-:-:S07]  /*ab40*/  MOV R0, UR5 ;  /* 0x0000000500007c02 */ /* 0x000fce0008000f00 */
.L_x_198:
[----:B-1----:R1:W2:Y:S02]  /*ab50*/  SYNCS.PHASECHK.TRANS64.TRYWAIT P0, [R0+URZ], R3 ;  /* 0x00000003000075a7 */ /* 0x0022a400080011ff */
[----:B--2---:R-:W-:Y:S05]  /*ab60*/  @!P0 NANOSLEEP.SYNCS 0x989680 ;  /* 0x009896800000895d */ /* 0x004fea0003900000 */
[----:B------:R-:W2:Y:S02]  /*ab70*/  @!P0 SYNCS.PHASECHK.TRANS64 P0, [R0+URZ], R3 ;  /* 0x00000003000085a7 */ /* 0x000ea400080010ff */
[----:B--2---:R-:W-:Y:S05]  /*ab80*/  @!P0 BRA `(.L_x_198) ;  /* 0xfffffffc00f08947 */ /* 0x004fea000383ffff */
[----:B------:R-:W-:Y:S05]  /*ab90*/  BRA `(.L_x_199) ;  /* 0xffffff8c00407947 */ /* 0x000fea000383ffff */
.L_x_66:
[----:B------:R-:W-:-:S07]  /*aba0*/  MOV R0, UR5 ;  /* 0x0000000500007c02 */ /* 0x000fce0008000f00 */
.L_x_200:
[----:B-1----:R1:W2:Y:S02]  /*abb0*/  SYNCS.PHASECHK.TRANS64.TRYWAIT P0, [R0+URZ], R3 ;  /* 0x00000003000075a7 */ /* 0x0022a400080011ff */
[----:B--2---:R-:W-:Y:S05]  /*abc0*/  @!P0 NANOSLEEP.SYNCS 0x989680 ;  /* 0x009896800000895d */ /* 0x004fea0003900000 */
[----:B------:R-:W2:Y:S02]  /*abd0*/  @!P0 SYNCS.PHASECHK.TRANS64 P0, [R0+URZ], R3 ;  /* 0x00000003000085a7 */ /* 0x000ea400080010ff */
[----:B--2---:R-:W-:Y:S05]  /*abe0*/  @!P0 BRA `(.L_x_200) ;  /* 0xfffffffc00f08947 */ /* 0x004fea000383ffff */
[----:B------:R-:W-:Y:S05]  /*abf0*/  BRA `(.L_x_201) ;  /* 0xffffff8c004c7947 */ /* 0x000fea000383ffff */
.L_x_67:
[----:B------:R-:W-:-:S07]  /*ac00*/  MOV R0, UR5 ;  /* 0x0000000500007c02 */ /* 0x000fce0008000f00 */
.L_x_202:
[----:B-1----:R1:W2:Y:S02]  /*ac10*/  SYNCS.PHASECHK.TRANS64.TRYWAIT P0, [R0+URZ], R3 ;  /* 0x00000003000075a7 */ /* 0x0022a400080011ff */
[----:B--2---:R-:W-:Y:S05]  /*ac20*/  @!P0 NANOSLEEP.SYNCS 0x989680 ;  /* 0x009896800000895d */ /* 0x004fea0003900000 */
[----:B------:R-:W2:Y:S02]  /*ac30*/  @!P0 SYNCS.PHASECHK.TRANS64 P0, [R0+URZ], R3 ;  /* 0x00000003000085a7 */ /* 0x000ea400080010ff */
[----:B--2---:R-:W-:Y:S05]  /*ac40*/  @!P0 BRA `(.L_x_202) ;  /* 0xfffffffc00f08947 */ /* 0x004fea000383ffff */
[----:B------:R-:W-:Y:S05]  /*ac50*/  BRA `(.L_x_203) ;  /* 0xffffff8c00587947 */ /* 0x000fea000383ffff */
.L_x_68:
[----:B------:R-:W-:-:S07]  /*ac60*/  MOV R0, UR5 ;  /* 0x0000000500007c02 */ /* 0x000fce0008000f00 */
.L_x_204:
[----:B-1----:R1:W2:Y:S02]  /*ac70*/  SYNCS.PHASECHK.TRANS64.TRYWAIT P0, [R0+URZ], R3 ;  /* 0x00000003000075a7 */ /* 0x0022a400080011ff */
[----:B--2---:R-:W-:Y:S05]  /*ac80*/  @!P0 NANOSLEEP.SYNCS 0x989680 ;  /* 0x009896800000895d */ /* 0x004fea0003900000 */
[----:B------:R-:W2:Y:S02]  /*ac90*/  @!P0 SYNCS.PHASECHK.TRANS64 P0, [R0+URZ], R3 ;  /* 0x00000003000085a7 */ /* 0x000ea400080010ff */
[----:B--2---:R-:W-:Y:S05]  /*aca0*/  @!P0 BRA `(.L_x_204) ;  /* 0xfffffffc00f08947 */ /* 0x004fea000383ffff */
[----:B------:R-:W-:Y:S05]  /*acb0*/  BRA `(.L_x_205) ;  /* 0xffffff8c00647947 */ /* 0x000fea000383ffff */
.L_x_69:
[----:B------:R-:W-:-:S07]  /*acc0*/  MOV R0, UR5 ;  /* 0x0000000500007c02 */ /* 0x000fce0008000f00 */
.L_x_206:
[----:B-1----:R1:W2:Y:S02]  /*acd0*/  SYNCS.PHASECHK.TRANS64.TRYWAIT P0, [R0+URZ], R3 ;  /* 0x00000003000075a7 */ /* 0x0022a400080011ff */
[----:B--2---:R-:W-:Y:S05]  /*ace0*/  @!P0 NANOSLEEP.SYNCS 0x989680 ;  /* 0x009896800000895d */ /* 0x004fea0003900000 */
[----:B------:R-:W2:Y:S02]  /*acf0*/  @!P0 SYNCS.PHASECHK.TRANS64 P0, [R0+URZ], R3 ;  /* 0x00000003000085a7 */ /* 0x000ea400080010ff */
[----:B--2---:R-:W-:Y:S05]  /*ad00*/  @!P0 BRA `(.L_x_206) ;  /* 0xfffffffc00f08947 */ /* 0x004fea000383ffff */
[----:B------:R-:W-:Y:S05]  /*ad10*/  BRA `(.L_x_207) ;  /* 0xffffff8c00707947 */ /* 0x000fea000383ffff */
.L_x_70:
[----:B------:R-:W-:-:S07]  /*ad20*/  MOV R0, UR5 ;  /* 0x0000000500007c02 */ /* 0x000fce0008000f00 */
.L_x_208:
[----:B-1----:R1:W2:Y:S02]  /*ad30*/  SYNCS.PHASECHK.TRANS64.TRYWAIT P0, [R0+URZ], R3 ;  /* 0x00000003000075a7 */ /* 0x0022a400080011ff */
[----:B--2---:R-:W-:Y:S05]  /*ad40*/  @!P0 NANOSLEEP.SYNCS 0x989680 ;  /* 0x009896800000895d */ /* 0x004fea0003900000 */
[----:B------:R-:W2:Y:S02]  /*ad50*/  @!P0 SYNCS.PHASECHK.TRANS64 P0, [R0+URZ], R3 ;  /* 0x00000003000085a7 */ /* 0x000ea400080010ff */
[----:B--2---:R-:W-:Y:S05]  /*ad60*/  @!P0 BRA `(.L_x_208) ;  /* 0xfffffffc00f08947 */ /* 0x004fea000383ffff */
[----:B------:R-:W-:Y:S05]  /*ad70*/  BRA `(.L_x_209) ;  /* 0xffffff8c007c7947 */ /* 0x000fea000383ffff */
.L_x_71:
[----:B------:R-:W-:-:S07]  /*ad80*/  MOV R0, UR5 ;  /* 0x0000000500007c02 */ /* 0x000fce0008000f00 */
.L_x_210:
[----:B-1----:R1:W2:Y:S02]  /*ad90*/  SYNCS.PHASECHK.TRANS64.TRYWAIT P0, [R0+URZ], R3 ;  /* 0x00000003000075a7 */ /* 0x0022a400080011ff */
[----:B--2---:R-:W-:Y:S05]  /*ada0*/  @!P0 NANOSLEEP.SYNCS 0x989680 ;  /* 0x009896800000895d */ /* 0x004fea0003900000 */
[----:B------:R-:W2:Y:S02]  /*adb0*/  @!P0 SYNCS.PHASECHK.TRANS64 P0, [R0+URZ], R3 ;  /* 0x00000003000085a7 */ /* 0x000ea400080010ff */
[----:B--2---:R-:W-:Y:S05]  /*adc0*/  @!P0 BRA `(.L_x_210) ;  /* 0xfffffffc00f08947 */ /* 0x004fea000383ffff */
[----:B------:R-:W-:Y:S05]  /*add0*/  BRA `(.L_x_211) ;  /* 0xffffff8c00887947 */ /* 0x000fea000383ffff */
.L_x_72:
[----:B------:R-:W-:-:S07]  /*ade0*/  MOV R0, UR5 ;  /* 0x0000000500007c02 */ /* 0x000fce0008000f00 */
.L_x_212:
[----:B-1----:R1:W2:Y:S02]  /*adf0*/  SYNCS.PHASECHK.TRANS64.TRYWAIT P0, [R0+URZ], R3 ;  /* 0x00000003000075a7 */ /* 0x0022a400080011ff */
[----:B--2---:R-:W-:Y:S05]  /*ae00*/  @!P0 NANOSLEEP.SYNCS 0x989680 ;  /* 0x009896800000895d */ /* 0x004fea0003900000 */
[----:B------:R-:W2:Y:S02]  /*ae10*/  @!P0 SYNCS.PHASECHK.TRANS64 P0, [R0+URZ], R3 ;  /* 0x00000003000085a7 */ /* 0x000ea400080010ff */
[----:B--2---:R-:W-:Y:S05]  /*ae20*/  @!P0 BRA `(.L_x_212) ;  /* 0xfffffffc00f08947 */ /* 0x004fea000383ffff */
[----:B------:R-:W-:Y:S05]  /*ae30*/  BRA `(.L_x_213) ;  /* 0xffffff8c00947947 */ /* 0x000fea000383ffff */
.L_x_73:
[----:B------:R-:W-:-:S07]  /*ae40*/  MOV R0, UR5 ;  /* 0x0000000500007c02 */ /* 0x000fce0008000f00 */
.L_x_214:
[----:B-1----:R1:W2:Y:S02]  /*ae50*/  SYNCS.PHASECHK.TRANS64.TRYWAIT P0, [R0+URZ], R3 ;  /* 0x00000003000075a7 */ /* 0x0022a400080011ff */
[----:B--2---:R-:W-:Y:S05]  /*ae60*/  @!P0 NANOSLEEP.SYNCS 0x989680 ;  /* 0x009896800000895d */ /* 0x004fea0003900000 */
[----:B------:R-:W2:Y:S02]  /*ae70*/  @!P0 SYNCS.PHASECHK.TRANS64 P0, [R0+URZ], R3 ;  /* 0x00000003000085a7 */ /* 0x000ea400080010ff */
[----:B--2---:R-:W-:Y:S05]  /*ae80*/  @!P0 BRA `(.L_x_214) ;  /* 0xfffffffc00f08947 */ /* 0x004fea000383ffff */
[----:B------:R-:W-:Y:S05]  /*ae90*/  BRA `(.L_x_215) ;  /* 0xffffff8c00a07947 */ /* 0x000fea000383ffff */
.L_x_74:
[----:B------:R-:W-:-:S07]  /*aea0*/  MOV R0, UR5 ;  /* 0x0000000500007c02 */ /* 0x000fce0008000f00 */
.L_x_216:
[----:B-1----:R1:W2:Y:S02]  /*aeb0*/  SYNCS.PHASECHK.TRANS64.TRYWAIT P0, [R0+URZ], R3 ;  /* 0x00000003000075a7 */ /* 0x0022a400080011ff */
[----:B--2---:R-:W-:Y:S05]  /*aec0*/  @!P0 NANOSLEEP.SYNCS 0x989680 ;  /* 0x009896800000895d */ /* 0x004fea0003900000 */
[----:B------:R-:W2:Y:S02]  /*aed0*/  @!P0 SYNCS.PHASECHK.TRANS64 P0, [R0+URZ], R3 ;  /* 0x00000003000085a7 */ /* 0x000ea400080010ff */
[----:B--2---:R-:W-:Y:S05]  /*aee0*/  @!P0 BRA `(.L_x_216) ;  /* 0xfffffffc00f08947 */ /* 0x004fea000383ffff */
[----:B------:R-:W-:Y:S05]  /*aef0*/  BRA `(.L_x_217) ;  /* 0xffffff8c00ac7947 */ /* 0x000fea000383ffff */
.L_x_77:
[----:B-1----:R1:W2:Y:S02]  /*af00*/  SYNCS.PHASECHK.TRANS64.TRYWAIT P0, [R2+URZ+0x290], R5 ;  /* 0x00029005020075a7 */ /* 0x0022a400080011ff */
[----:B--2---:R-:W-:Y:S05]  /*af10*/  @!P0 NANOSLEEP.SYNCS 0x989680 ;  /* 0x009896800000895d */ /* 0x004fea0003900000 */
[----:B------:R-:W2:Y:S02]  /*af20*/  @!P0 SYNCS.PHASECHK.TRANS64 P0, [R2+URZ+0x290], R5 ;  /* 0x00029005020085a7 */ /* 0x000ea400080010ff */
[----:B--2---:R-:W-:Y:S05]  /*af30*/  @!P0 BRA `(.L_x_77) ;  /* 0xfffffffc00f08947 */ /* 0x004fea000383ffff */
[----:B------:R-:W-:Y:S05]  /*af40*/  BRA `(.L_x_218) ;  /* 0xffffff9000087947 */ /* 0x000fea000383ffff */
.L_x_78:
[----:B------:R-:W-:-:S07]  /*af50*/  MOV R2, UR4 ;  /* 0x0000000400027c02 */ /* 0x000fce0008000f00 */
.L_x_219:
[----:B-1----:R1:W2:Y:S02]  /*af60*/  SYNCS.PHASECHK.TRANS64.TRYWAIT P0, [R2+URZ+0x240], R5 ;  /* 0x00024005020075a7 */ /* 0x0022a400080011ff */
[----:B--2---:R-:W-:Y:S05]  /*af70*/  @!P0 NANOSLEEP.SYNCS 0x989680 ;  /* 0x009896800000895d */ /* 0x004fea0003900000 */
[----:B------:R-:W2:Y:S02]  /*af80*/  @!P0 SYNCS.PHASECHK.TRANS64 P0, [R2+URZ+0x240], R5 ;  /* 0x00024005020085a7 */ /* 0x000ea400080010ff */
[----:B--2---:R-:W-:Y:S05]  /*af90*/  @!P0 BRA `(.L_x_219) ;  /* 0xfffffffc00f08947 */ /* 0x004fea000383ffff */
[----:B------:R-:W-:Y:S05]  /*afa0*/  BRA `(.L_x_220) ;  /* 0xffffff9000187947 */ /* 0x000fea000383ffff */
.L_x_79:
[----:B-1----:R1:W2:Y:S02]  /*afb0*/  SYNCS.PHASECHK.TRANS64.TRYWAIT P1, [R2+URZ+0x230], R5 ;  /* 0x00023005020075a7 */ /* 0x0022a400080211ff */
[----:B--2---:R-:W-:Y:S05]  /*afc0*/  @!P1 NANOSLEEP.SYNCS 0x989680 ;  /* 0x009896800000995d */ /* 0x004fea0003900000 */
[----:B------:R-:W2:Y:S02]  /*afd0*/  @!P1 SYNCS.PHASECHK.TRANS64 P1, [R2+URZ+0x230], R5 ;  /* 0x00023005020095a7 */ /* 0x000ea400080210ff */
[----:B--2---:R-:W-:Y:S05]  /*afe0*/  @!P1 BRA `(.L_x_79) ;  /* 0xfffffffc00f09947 */ /* 0x004fea000383ffff */
[----:B------:R-:W-:Y:S05]  /*aff0*/  BRA `(.L_x_221) ;  /* 0xffffff9000487947 */ /* 0x000fea000383ffff */
.L_x_82:
[----:B------:R-:W-:-:S07]  /*b000*/  MOV R0, UR4 ;  /* 0x0000000400007c02 */ /* 0x000fce0008000f00 */
.L_x_222:
[----:B-1----:R1:W2:Y:S02]  /*b010*/  SYNCS.PHASECHK.TRANS64.TRYWAIT P0, [R0+URZ+0x240], R3 ;  /* 0x00024003000075a7 */ /* 0x0022a400080011ff */
[----:B--2---:R-:W-:Y:S05]  /*b020*/  @!P0 NANOSLEEP.SYNCS 0x989680 ;  /* 0x009896800000895d */ /* 0x004fea0003900000 */
[----:B------:R-:W2:Y:S02]  /*b030*/  @!P0 SYNCS.PHASECHK.TRANS64 P0, [R0+URZ+0x240], R3 ;  /* 0x00024003000085a7 */ /* 0x000ea400080010ff */
[----:B--2---:R-:W-:Y:S05]  /*b040*/  @!P0 BRA `(.L_x_222) ;  /* 0xfffffffc00f08947 */ /* 0x004fea000383ffff */
[----:B------:R-:W-:Y:S05]  /*b050*/  BRA `(.L_x_81) ;  /* 0xffffff90009c7947 */ /* 0x000fea000383ffff */
.L_x_91:
[----:B-1----:R-:W-:-:S04]  /*b060*/  MOV R0, UR5 ;  /* 0x0000000500007c02 */ /* 0x002fc80008000f00 */
[----:B------:R1:W2:Y:S03]  /*b070*/  SYNCS.PHASECHK.TRANS64.TRYWAIT P0, [R0+URZ+0x8], R7 ;  /* 0x00000807000075a7 */ /* 0x0002a600080011ff */
[----:B--2---:R-:W-:Y:S05]  /*b080*/  @!P0 NANOSLEEP.SYNCS 0x989680 ;  /* 0x009896800000895d */ /* 0x004fea0003900000 */
[----:B------:R-:W2:Y:S02]  /*b090*/  @!P0 SYNCS.PHASECHK.TRANS64 P0, [R0+URZ+0x8], R7 ;  /* 0x00000807000085a7 */ /* 0x000ea400080010ff */
[----:B--2---:R-:W-:Y:S05]  /*b0a0*/  @!P0 BRA `(.L_x_91) ;  /* 0xfffffffc00ec8947 */ /* 0x004fea000383ffff */
[----:B------:R-:W-:Y:S05]  /*b0b0*/  BRA `(.L_x_90) ;  /* 0xffffff9400507947 */ /* 0x000fea000383ffff */
.L_x_93:
[----:B------:R-:W-:Y:S01]  /*b0c0*/  BSSY B0, `(.L_x_223) ;  /* 0x0000006000007945 */ /* 0x000fe20003800000 */
[----:B------:R-:W-:-:S07]  /*b0d0*/  MOV R15, 0xffffffff ;  /* 0xffffffff000f7802 */ /* 0x000fce0000000f00 */
[----:B-1---5:R-:W-:Y:S05]  /*b0e0*/  WARPSYNC.COLLECTIVE R15, `(.L_x_224) ;  /* 0x000000000f0c7348 */ /* 0x022fea0003c00000 */
[----:B------:R-:W-:Y:S02]  /*b0f0*/  ELECT P6, UR79, PT ;  /* 0x00000000004f782f */ /* 0x000fe400038c0000 */
[----:B------:R-:W-:Y:S01]  /*b100*/  MOV R14, UR79 ;  /* 0x0000004f000e7c02 */ /* 0x000fe20008000f00 */
[----:B-1---5:R-:W-:Y:S10]  /*b110*/  ENDCOLLECTIVE ;  /* 0x000000000000791b */ /* 0x022ff40003800000 */
.L_x_224:
[----:B------:R-:W-:Y:S05]  /*b120*/  BSYNC B0 ;  /* 0x0000000000007941 */ /* 0x000fea0003800000 */
.L_x_223:
[----:B------:R-:W-:Y:S01]  /*b130*/  PLOP3.LUT P0, PT, P6, PT, PT, 0x80, 0x8 ;  /* 0x000000000008781c */ /* 0x000fe2000370f070 */
[----:B------:R-:W-:-:S12]  /*b140*/  BRA `(.L_x_225) ;  /* 0xffffff94007c7947 */ /* 0x000fd8000383ffff */
.L_x_95:
[----:B-1----:R-:W-:-:S04]  /*b150*/  MOV R0, UR5 ;  /* 0x0000000500007c02 */ /* 0x002fc80008000f00 */
[----:B------:R1:W2:Y:S03]  /*b160*/  SYNCS.PHASECHK.TRANS64.TRYWAIT P0, [R0+URZ+0x8], R5 ;  /* 0x00000805000075a7 */ /* 0x0002a600080011ff */
[----:B--2---:R-:W-:Y:S05]  /*b170*/  @!P0 NANOSLEEP.SYNCS 0x989680 ;  /* 0x009896800000895d */ /* 0x004fea0003900000 */
[----:B------:R-:W2:Y:S02]  /*b180*/  @!P0 SYNCS.PHASECHK.TRANS64 P0, [R0+URZ+0x8], R5 ;  /* 0x00000805000085a7 */ /* 0x000ea400080010ff */
[----:B--2---:R-:W-:Y:S05]  /*b190*/  @!P0 BRA `(.L_x_95) ;  /* 0xfffffffc00ec8947 */ /* 0x004fea000383ffff */
[----:B------:R-:W-:Y:S05]  /*b1a0*/  BRA `(.L_x_94) ;  /* 0xffffff9400807947 */ /* 0x000fea000383ffff */
.L_x_96:
[----:B-1----:R1:W2:Y:S02]  /*b1b0*/  SYNCS.PHASECHK.TRANS64.TRYWAIT P0, [R0+URZ+0x230], R5 ;  /* 0x00023005000075a7 */ /* 0x0022a400080011ff */
[----:B--2---:R-:W-:Y:S05]  /*b1c0*/  @!P0 NANOSLEEP.SYNCS 0x989680 ;  /* 0x009896800000895d */ /* 0x004fea0003900000 */
[----:B------:R-:W2:Y:S02]  /*b1d0*/  @!P0 SYNCS.PHASECHK.TRANS64 P0, [R0+URZ+0x230], R5 ;  /* 0x00023005000085a7 */ /* 0x000ea400080010ff */
[----:B--2---:R-:W-:Y:S05]  /*b1e0*/  @!P0 BRA `(.L_x_96) ;  /* 0xfffffffc00f08947 */ /* 0x004fea000383ffff */
[----:B------:R-:W-:Y:S05]  /*b1f0*/  BRA `(.L_x_226) ;  /* 0xffffff9800547947 */ /* 0x000fea000383ffff */
.L_x_98:
[----:B------:R-:W-:-:S07]  /*b200*/  MOV R0, UR19 ;  /* 0x0000001300007c02 */ /* 0x000fce0008000f00 */
.L_x_227:
[----:B-1----:R1:W2:Y:S02]  /*b210*/  SYNCS.PHASECHK.TRANS64.TRYWAIT P0, [R0+URZ+0x270], R5 ;  /* 0x00027005000075a7 */ /* 0x0022a400080011ff */
[----:B--2---:R-:W-:Y:S05]  /*b220*/  @!P0 NANOSLEEP.SYNCS 0x989680 ;  /* 0x009896800000895d */ /* 0x004fea0003900000 */
[----:B------:R-:W2:Y:S02]  /*b230*/  @!P0 SYNCS.PHASECHK.TRANS64 P0, [R0+URZ+0x270], R5 ;  /* 0x00027005000085a7 */ /* 0x000ea400080010ff */
[----:B--2---:R-:W-:Y:S05]  /*b240*/  @!P0 BRA `(.L_x_227) ;  /* 0xfffffffc00f08947 */ /* 0x004fea000383ffff */
[----:B------:R-:W-:Y:S05]  /*b250*/  BRA `(.L_x_228) ;  /* 0xffffff98009c7947 */ /* 0x000fea000383ffff */
.L_x_101:
[----:B------:R-:W-:Y:S07]  /*b260*/  MOV R0, UR6 ;  /* 0x0000000600007c02 */ /* 0x000fee0008000f00 */
.L_x_229:
[----:B-1----:R1:W2:Y:S02]  /*b270*/  SYNCS.PHASECHK.TRANS64.TRYWAIT P0, [R0+URZ], R5 ;  /* 0x00000005000075a7 */ /* 0x0022a400080011ff */
[----:B--2---:R-:W-:Y:S05]  /*b280*/  @!P0 NANOSLEEP.SYNCS 0x989680 ;  /* 0x009896800000895d */ /* 0x004fea0003900000 */
[----:B------:R-:W2:Y:S02]  /*b290*/  @!P0 SYNCS.PHASECHK.TRANS64 P0, [R0+URZ], R5 ;  /* 0x00000005000085a7 */ /* 0x000ea400080010ff */
[----:B--2---:R-:W-:Y:S05]  /*b2a0*/  @!P0 BRA `(.L_x_229) ;  /* 0xfffffffc00f08947 */ /* 0x004fea000383ffff */
[----:B------:R-:W-:Y:S05]  /*b2b0*/  BRA `(.L_x_100) ;  /* 0xffffff9800b47947 */ /* 0x000fea000383ffff */
.L_x_105:
[----:B-1----:R-:W-:-:S07]  /*b2c0*/  MOV R0, UR4 ;  /* 0x0000000400007c02 */ /* 0x002fce0008000f00 */
.L_x_230:
[----:B-1----:R1:W2:Y:S02]  /*b2d0*/  SYNCS.PHASECHK.TRANS64.TRYWAIT P0, [R0+URZ], R3 ;  /* 0x00000003000075a7 */ /* 0x0022a400080011ff */
[----:B--2---:R-:W-:Y:S05]  /*b2e0*/  @!P0 NANOSLEEP.SYNCS 0x989680 ;  /* 0x009896800000895d */ /* 0x004fea0003900000 */
[----:B------:R-:W2:Y:S02]  /*b2f0*/  @!P0 SYNCS.PHASECHK.TRANS64 P0, [R0+URZ], R3 ;  /* 0x00000003000085a7 */ /* 0x000ea400080010ff */
[----:B--2---:R-:W-:Y:S05]  /*b300*/  @!P0 BRA `(.L_x_230) ;  /* 0xfffffffc00f08947 */ /* 0x004fea000383ffff */
[----:B------:R-:W-:Y:S05]  /*b310*/  BRA `(.L_x_231) ;  /* 0xffffff9c006c7947 */ /* 0x000fea000383ffff */
.L_x_106:
[----:B------:R-:W-:-:S07]  /*b320*/  MOV R0, UR5 ;  /* 0x0000000500007c02 */ /* 0x000fce0008000f00 */
.L_x_232:
[----:B-1----:R1:W2:Y:S02]  /*b330*/  SYNCS.PHASECHK.TRANS64.TRYWAIT P0, [R0+URZ], R3 ;  /* 0x00000003000075a7 */ /* 0x0022a400080011ff */
[----:B--2---:R-:W-:Y:S05]  /*b340*/  @!P0 NANOSLEEP.SYNCS 0x989680 ;  /* 0x009896800000895d */ /* 0x004fea0003900000 */
[----:B------:R-:W2:Y:S02]  /*b350*/  @!P0 SYNCS.PHASECHK.TRANS64 P0, [R0+URZ], R3 ;  /* 0x00000003000085a7 */ /* 0x000ea400080010ff */
[----:B--2---:R-:W-:Y:S05]  /*b360*/  @!P0 BRA `(.L_x_232) ;  /* 0xfffffffc00f08947 */ /* 0x004fea000383ffff */
[----:B------:R-:W-:Y:S05]  /*b370*/  BRA `(.L_x_233) ;  /* 0xffffff9c00787947 */ /* 0x000fea000383ffff */
.L_x_107:
[----:B------:R-:W-:-:S07]  /*b380*/  MOV R0, UR5 ;  /* 0x0000000500007c02 */ /* 0x000fce0008000f00 */
.L_x_234:
[----:B-1----:R1:W2:Y:S02]  /*b390*/  SYNCS.PHASECHK.TRANS64.TRYWAIT P0, [R0+URZ], R3 ;  /* 0x00000003000075a7 */ /* 0x0022a400080011ff */
[----:B--2---:R-:W-:Y:S05]  /*b3a0*/  @!P0 NANOSLEEP.SYNCS 0x989680 ;  /* 0x009896800000895d */ /* 0x004fea0003900000 */
[----:B------:R-:W2:Y:S02]  /*b3b0*/  @!P0 SYNCS.PHASECHK.TRANS64 P0, [R0+URZ], R3 ;  /* 0x00000003000085a7 */ /* 0x000ea400080010ff */
[----:B--2---:R-:W-:Y:S05]  /*b3c0*/  @!P0 BRA `(.L_x_234) ;  /* 0xfffffffc00f08947 */ /* 0x004fea000383ffff */
[----:B------:R-:W-:Y:S05]  /*b3d0*/  BRA `(.L_x_235) ;  /* 0xffffff9c00847947 */ /* 0x000fea000383ffff */
.L_x_110:
[----:B------:R-:W-:-:S07]  /*b3e0*/  MOV R0, UR13 ;  /* 0x0000000d00007c02 */ /* 0x000fce0008000f00 */
.L_x_236:
[----:B-1----:R1:W2:Y:S02]  /*b3f0*/  SYNCS.PHASECHK.TRANS64.TRYWAIT P1, [R0+URZ+0x2b0], R3 ;  /* 0x0002b003000075a7 */ /* 0x0022a400080211ff */
[----:B--2---:R-:W-:Y:S05]  /*b400*/  @!P1 NANOSLEEP.SYNCS 0x989680 ;  /* 0x009896800000995d */ /* 0x004fea0003900000 */
[----:B------:R-:W2:Y:S02]  /*b410*/  @!P1 SYNCS.PHASECHK.TRANS64 P1, [R0+URZ+0x2b0], R3 ;  /* 0x0002b003000095a7 */ /* 0x000ea400080210ff */
[----:B--2---:R-:W-:Y:S05]  /*b420*/  @!P1 BRA `(.L_x_236) ;  /* 0xfffffffc00f09947 */ /* 0x004fea000383ffff */
[----:B------:R-:W-:Y:S05]  /*b430*/  BRA `(.L_x_237) ;  /* 0xffffff9c00d07947 */ /* 0x000fea000383ffff */
.L_x_115:
[----:B--2---:R2:W3:Y:S02]  /*b440*/  SYNCS.PHASECHK.TRANS64.TRYWAIT P0, [R12+URZ+0x230], R9 ;  /* 0x000230090c0075a7 */ /* 0x0044e400080011ff */
[----:B---3--:R-:W-:Y:S05]  /*b450*/  @!P0 NANOSLEEP.SYNCS 0x989680 ;  /* 0x009896800000895d */ /* 0x008fea0003900000 */
[----:B------:R-:W3:Y:S02]  /*b460*/  @!P0 SYNCS.PHASECHK.TRANS64 P0, [R12+URZ+0x230], R9 ;  /* 0x000230090c0085a7 */ /* 0x000ee400080010ff */
[----:B---3--:R-:W-:Y:S05]  /*b470*/  @!P0 BRA `(.L_x_115) ;  /* 0xfffffffc00f08947 */ /* 0x008fea000383ffff */
[----:B------:R-:W-:Y:S05]  /*b480*/  BRA `(.L_x_238) ;  /* 0xffffffa000f07947 */ /* 0x000fea000383ffff */
.L_x_118:
[----:B------:R-:W-:Y:S07]  /*b490*/  MOV R0, UR21 ;  /* 0x0000001500007c02 */ /* 0x000fee0008000f00 */
.L_x_239:
[----:B--2---:R2:W3:Y:S02]  /*b4a0*/  SYNCS.PHASECHK.TRANS64.TRYWAIT P2, [R0+URZ+0x228], R11 ;  /* 0x0002280b000075a7 */ /* 0x0044e400080411ff */
[----:B---3--:R-:W-:Y:S05]  /*b4b0*/  @!P2 NANOSLEEP.SYNCS 0x989680 ;  /* 0x009896800000a95d */ /* 0x008fea0003900000 */
[----:B------:R-:W3:Y:S02]  /*b4c0*/  @!P2 SYNCS.PHASECHK.TRANS64 P2, [R0+URZ+0x228], R11 ;  /* 0x0002280b0000a5a7 */ /* 0x000ee400080410ff */
[----:B---3--:R-:W-:Y:S05]  /*b4d0*/  @!P2 BRA `(.L_x_239) ;  /* 0xfffffffc00f0a947 */ /* 0x008fea000383ffff */
[----:B------:R-:W-:Y:S05]  /*b4e0*/  BRA `(.L_x_117) ;  /* 0xffffffa800587947 */ /* 0x000fea000383ffff */
.L_x_121:
[----:B--2---:R-:W-:Y:S07]  /*b4f0*/  MOV R0, UR21 ;  /* 0x0000001500007c02 */ /* 0x004fee0008000f00 */
.L_x_240:
[----:B--2---:R2:W3:Y:S02]  /*b500*/  SYNCS.PHASECHK.TRANS64.TRYWAIT P0, [R0+URZ+0x210], R9 ;  /* 0x00021009000075a7 */ /* 0x0044e400080011ff */
[----:B---3--:R-:W-:Y:S05]  /*b510*/  @!P0 NANOSLEEP.SYNCS 0x989680 ;  /* 0x009896800000895d */ /* 0x008fea0003900000 */
[----:B------:R-:W3:Y:S02]  /*b520*/  @!P0 SYNCS.PHASECHK.TRANS64 P0, [R0+URZ+0x210], R9 ;  /* 0x00021009000085a7 */ /* 0x000ee400080010ff */
[----:B---3--:R-:W-:Y:S05]  /*b530*/  @!P0 BRA `(.L_x_240) ;  /* 0xfffffffc00f08947 */ /* 0x008fea000383ffff */
[----:B------:R-:W-:Y:S05]  /*b540*/  BRA `(.L_x_241) ;  /* 0xffffffa800b47947 */ /* 0x000fea000383ffff */
.L_x_122:
[----:B------:R-:W-:Y:S07]  /*b550*/  MOV R0, UR21 ;  /* 0x0000001500007c02 */ /* 0x000fee0008000f00 */
.L_x_242:
[----:B--2---:R2:W3:Y:S02]  /*b560*/  SYNCS.PHASECHK.TRANS64.TRYWAIT P0, [R0+URZ+0x218], R9 ;  /* 0x00021809000075a7 */ /* 0x0044e400080011ff */
[----:B---3--:R-:W-:Y:S05]  /*b570*/  @!P0 NANOSLEEP.SYNCS 0x989680 ;  /* 0x009896800000895d */ /* 0x008fea0003900000 */
[----:B------:R-:W3:Y:S02]  /*b580*/  @!P0 SYNCS.PHASECHK.TRANS64 P0, [R0+URZ+0x218], R9 ;  /* 0x00021809000085a7 */ /* 0x000ee400080010ff */
[----:B---3--:R-:W-:Y:S05]  /*b590*/  @!P0 BRA `(.L_x_242) ;  /* 0xfffffffc00f08947 */ /* 0x008fea000383ffff */
[----:B------:R-:W-:Y:S05]  /*b5a0*/  BRA `(.L_x_243) ;  /* 0xffffffa800f07947 */ /* 0x000fea000383ffff */
.L_x_124:
[----:B------:R-:W-:-:S07]  /*b5b0*/  MOV R0, UR21 ;  /* 0x0000001500007c02 */ /* 0x000fce0008000f00 */
.L_x_244:
[----:B---3--:R3:W4:Y:S02]  /*b5c0*/  SYNCS.PHASECHK.TRANS64.TRYWAIT P0, [R0+URZ+0x210], R3 ;  /* 0x00021003000075a7 */ /* 0x00872400080011ff */
[----:B----4-:R-:W-:Y:S05]  /*b5d0*/  @!P0 NANOSLEEP.SYNCS 0x989680 ;  /* 0x009896800000895d */ /* 0x010fea0003900000 */
[----:B------:R-:W4:Y:S02]  /*b5e0*/  @!P0 SYNCS.PHASECHK.TRANS64 P0, [R0+URZ+0x210], R3 ;  /* 0x00021003000085a7 */ /* 0x000f2400080010ff */
[----:B----4-:R-:W-:Y:S05]  /*b5f0*/  @!P0 BRA `(.L_x_244) ;  /* 0xfffffffc00f08947 */ /* 0x010fea000383ffff */
[----:B------:R-:W-:Y:S05]  /*b600*/  BRA `(.L_x_245) ;  /* 0xffffffac00647947 */ /* 0x000fea000383ffff */
.L_x_126:
[----:B-1----:R1:W2:Y:S02]  /*b610*/  SYNCS.PHASECHK.TRANS64.TRYWAIT P0, [R3+URZ+0x230], R0 ;  /* 0x00023000030075a7 */ /* 0x0022a400080011ff */
[----:B--2---:R-:W-:Y:S05]  /*b620*/  @!P0 NANOSLEEP.SYNCS 0x989680 ;  /* 0x009896800000895d */ /* 0x004fea0003900000 */
[----:B------:R-:W2:Y:S02]  /*b630*/  @!P0 SYNCS.PHASECHK.TRANS64 P0, [R3+URZ+0x230], R0 ;  /* 0x00023000030085a7 */ /* 0x000ea400080010ff */
[----:B--2---:R-:W-:Y:S05]  /*b640*/  @!P0 BRA `(.L_x_126) ;  /* 0xfffffffc00f08947 */ /* 0x004fea000383ffff */
[----:B------:R-:W-:Y:S05]  /*b650*/  BRA `(.L_x_246) ;  /* 0xffffffb000207947 */ /* 0x000fea000383ffff */
.L_x_137:
[----:B-1----:R1:W2:Y:S02]  /*b660*/  SYNCS.PHASECHK.TRANS64.TRYWAIT P1, [R3+URZ+0x200], R0 ;  /* 0x00020000030075a7 */ /* 0x0022a400080211ff */
[----:B--2---:R-:W-:Y:S05]  /*b670*/  @!P1 NANOSLEEP.SYNCS 0x989680 ;  /* 0x009896800000995d */ /* 0x004fea0003900000 */
[----:B------:R-:W2:Y:S02]  /*b680*/  @!P1 SYNCS.PHASECHK.TRANS64 P1, [R3+URZ+0x200], R0 ;  /* 0x00020000030095a7 */ /* 0x000ea400080210ff */
[----:B--2---:R-:W-:Y:S05]  /*b690*/  @!P1 BRA `(.L_x_137) ;  /* 0xfffffffc00f09947 */ /* 0x004fea000383ffff */
[----:B------:R-:W-:Y:S05]  /*b6a0*/  BRA `(.L_x_136) ;  /* 0xffffffbc00a07947 */ /* 0x000fea000383ffff */
.L_x_139:
[----:B-1----:R1:W4:Y:S02]  /*b6b0*/  SYNCS.PHASECHK.TRANS64.TRYWAIT P0, [R144+URZ+0x250], R5 ;  /* 0x00025005900075a7 */ /* 0x00232400080011ff */
[----:B----4-:R-:W-:Y:S05]  /*b6c0*/  @!P0 NANOSLEEP.SYNCS 0x989680 ;  /* 0x009896800000895d */ /* 0x010fea0003900000 */
[----:B------:R-:W4:Y:S02]  /*b6d0*/  @!P0 SYNCS.PHASECHK.TRANS64 P0, [R144+URZ+0x250], R5 ;  /* 0x00025005900085a7 */ /* 0x000f2400080010ff */
[----:B----4-:R-:W-:Y:S05]  /*b6e0*/  @!P0 BRA `(.L_x_139) ;  /* 0xfffffffc00f08947 */ /* 0x010fea000383ffff */
[----:B------:R-:W-:Y:S05]  /*b6f0*/  BRA `(.L_x_138) ;  /* 0xffffffbc00fc7947 */ /* 0x000fea000383ffff */
.L_x_147:
[----:B--2---:R2:W3:Y:S02]  /*b700*/  SYNCS.PHASECHK.TRANS64.TRYWAIT P0, [R114+URZ+0x200], R3 ;  /* 0x00020003720075a7 */ /* 0x0044e400080011ff */
[----:B---3--:R-:W-:Y:S05]  /*b710*/  @!P0 NANOSLEEP.SYNCS 0x989680 ;  /* 0x009896800000895d */ /* 0x008fea0003900000 */
[----:B------:R-:W3:Y:S02]  /*b720*/  @!P0 SYNCS.PHASECHK.TRANS64 P0, [R114+URZ+0x200], R3 ;  /* 0x00020003720085a7 */ /* 0x000ee400080010ff */
[----:B---3--:R-:W-:Y:S05]  /*b730*/  @!P0 BRA `(.L_x_147) ;  /* 0xfffffffc00f08947 */ /* 0x008fea000383ffff */
[----:B------:R-:W-:Y:S05]  /*b740*/  BRA `(.L_x_146) ;  /* 0xffffffd400007947 */ /* 0x000fea000383ffff */
        .weak           $__internal_0_$__cuda_sm10x_tcgen05_guardrail_trap_col_being_dealloced_not_returned_by_alloc
        .type           $__internal_0_$__cuda_sm10x_tcgen05_guardrail_trap_col_being_dealloced_not_returned_by_alloc,@function
        .size           $__internal_0_$__cuda_sm10x_tcgen05_guardrail_trap_col_being_dealloced_not_returned_by_alloc,($__internal_1_$__cuda_sm10x_tcgen05_guardrail_trap_phase_invalid_during_alloc - $__internal_0_$__cuda_sm10x_tcgen05_guardrail_trap_col_being_dealloced_not_returned_by_alloc)
$__internal_0_$__cuda_sm10x_tcgen05_guardrail_trap_col_being_dealloced_not_returned_by_alloc:
[----:B------:R-:W-:Y:S05]  /*b750*/  BPT.TRAP 0x1 ;  /* 0x000000040000795c */ /* 0x000fea0000300000 */
[----:B------:R-:W-:-:S04]  /*b760*/  HFMA2 R3, -RZ, RZ, 0, 0 ;  /* 0x00000000ff037431 */ /* 0x000fc800000001ff */
[----:B------:R-:W-:Y:S05]  /*b770*/  RET.REL.NODEC R2 `(_ZN7cutlass13device_kernelINS_4gemm6kernel13GemmUniversalIN4cute5tupleIJiiiiEEENS1_10collective13CollectiveMmaINS1_35MainloopSm100TmaUmmaWarpSpecializedILi32ELi2ELi4ENS5_IJNS4_1CILi2EEESB_NSA_ILi1EEEEEEEENS5_IJNSA_ILi256EEENSA_ILi128EEENSA_ILi32EEEEEEaNS5_IJlSC_lEEEaSJ_NS4_8TiledMMAINS4_8MMA_AtomIJNS4_21SM100_MMA_S8_2x1SM_SSIaaiLi256ELi128ELNS4_4UMMA5MajorE0ELSO_0ELNSN_8SaturateE0EEEEEENS4_6LayoutINS5_IJSC_SC_SC_EEENS5_IJNSA_ILi0EEESU_SU_EEEEENS5_IJNS4_10UnderscoreESX_SX_EEEEENS4_28SM100_TMA_2SM_LOAD_MULTICASTENS4_14ComposedLayoutINS4_7SwizzleILi1ELi4ELi3EEENS4_18smem_ptr_flag_bitsILi8EEENSS_INS5_IJNSA_ILi8EEESH_EEENS5_IJSH_SC_EEEEEEEvNS4_8identityENS4_18SM100_TMA_2SM_LOADES1A_vS1B_EENS_8epilogue10collective18CollectiveEpilogueINS1E_23Sm100TmaWarpSpecializedILi2ELi2ELi64ELb0ELb0EEEJNS5_IJSG_SG_SH_EEENS5_IJNSS_ISG_SC_EENSS_INSA_ILi64EEESC_EEEEEaSJ_aSJ_NS1E_6fusion15FusionCallbacksIS1I_NS1O_17LinearCombinationIaiaiLNS_15FloatRoundStyleE2EEES1J_S1N_JEEENS4_5SM1004TMEM4LOAD26SM100_TMEM_LOAD_32dp32b64xENS4_13SM90_TMA_LOADENS11_INS12_ILi2ELi4ELi3EEES15_NSS_INS5_IJS16_S1L_EEENS5_IJS1L_SC_EEEEEEENS4_39AutoVectorizingCopyWithAssumedAlignmentILi128EEENS4_14SM90_TMA_STOREES23_S25_S25_EEEvvEEEEvNT_6ParamsE) ;  /* 0xffffff4802207950 */ /* 0x000fea0003c3ffff */
        .weak           $__internal_1_$__cuda_sm10x_tcgen05_guardrail_trap_phase_invalid_during_alloc
        .type           $__internal_1_$__cuda_sm10x_tcgen05_guardrail_trap_phase_invalid_during_alloc,@function
        .size           $__internal_1_$__cuda_sm10x_tcgen05_guardrail_trap_phase_invalid_during_alloc,($__internal_2_$__cuda_sm10x_tcgen05_guardrail_trap_unallocated_columns_being_dealloced - $__internal_1_$__cuda_sm10x_tcgen05_guardrail_trap_phase_invalid_during_alloc)
$__internal_1_$__cuda_sm10x_tcgen05_guardrail_trap_phase_invalid_during_alloc:
[----:B------:R-:W-:Y:S05]  /*b780*/  BPT.TRAP 0x1 ;  /* 0x000000040000795c */ /* 0x000fea0000300000 */
[----:B------:R-:W-:-:S04]  /*b790*/  MOV R5, 0x0 ;  /* 0x0000000000057802 */ /* 0x000fc80000000f00 */
[----:B------:R-:W-:Y:S05]  /*b7a0*/  RET.REL.NODEC R4 `(_ZN7cutlass13device_kernelINS_4gemm6kernel13GemmUniversalIN4cute5tupleIJiiiiEEENS1_10collective13CollectiveMmaINS1_35MainloopSm100TmaUmmaWarpSpecializedILi32ELi2ELi4ENS5_IJNS4_1CILi2EEESB_NSA_ILi1EEEEEEEENS5_IJNSA_ILi256EEENSA_ILi128EEENSA_ILi32EEEEEEaNS5_IJlSC_lEEEaSJ_NS4_8TiledMMAINS4_8MMA_AtomIJNS4_21SM100_MMA_S8_2x1SM_SSIaaiLi256ELi128ELNS4_4UMMA5MajorE0ELSO_0ELNSN_8SaturateE0EEEEEENS4_6LayoutINS5_IJSC_SC_SC_EEENS5_IJNSA_ILi0EEESU_SU_EEEEENS5_IJNS4_10UnderscoreESX_SX_EEEEENS4_28SM100_TMA_2SM_LOAD_MULTICASTENS4_14ComposedLayoutINS4_7SwizzleILi1ELi4ELi3EEENS4_18smem_ptr_flag_bitsILi8EEENSS_INS5_IJNSA_ILi8EEESH_EEENS5_IJSH_SC_EEEEEEEvNS4_8identityENS4_18SM100_TMA_2SM_LOADES1A_vS1B_EENS_8epilogue10collective18CollectiveEpilogueINS1E_23Sm100TmaWarpSpecializedILi2ELi2ELi64ELb0ELb0EEEJNS5_IJSG_SG_SH_EEENS5_IJNSS_ISG_SC_EENSS_INSA_ILi64EEESC_EEEEEaSJ_aSJ_NS1E_6fusion15FusionCallbacksIS1I_NS1O_17LinearCombinationIaiaiLNS_15FloatRoundStyleE2EEES1J_S1N_JEEENS4_5SM1004TMEM4LOAD26SM100_TMEM_LOAD_32dp32b64xENS4_13SM90_TMA_LOADENS11_INS12_ILi2ELi4ELi3EEES15_NSS_INS5_IJS16_S1L_EEENS5_IJS1L_SC_EEEEEEENS4_39AutoVectorizingCopyWithAssumedAlignmentILi128EEENS4_14SM90_TMA_STOREES23_S25_S25_EEEvvEEEEvNT_6ParamsE) ;  /* 0xffffff4804147950 */ /* 0x000fea0003c3ffff */
        .weak           $__internal_2_$__cuda_sm10x_tcgen05_guardrail_trap_unallocated_columns_being_dealloced
        .type           $__internal_2_$__cuda_sm10x_tcgen05_guardrail_trap_unallocated_columns_being_dealloced,@function
        .size           $__internal_2_$__cuda_sm10x_tcgen05_guardrail_trap_unallocated_columns_being_dealloced,(.L_x_248 - $__internal_2_$__cuda_sm10x_tcgen05_guardrail_trap_unallocated_columns_being_dealloced)
$__internal_2_$__cuda_sm10x_tcgen05_guardrail_trap_unallocated_columns_being_dealloced:
[----:B------:R-:W-:Y:S05]  /*b7b0*/  BPT.TRAP 0x1 ;  /* 0x000000040000795c */ /* 0x000fea0000300000 */
[----:B------:R-:W-:-:S04]  /*b7c0*/  HFMA2 R3, -RZ, RZ, 0, 0 ;  /* 0x00000000ff037431 */ /* 0x000fc800000001ff */
[----:B------:R-:W-:Y:S05]  /*b7d0*/  RET.REL.NODEC R2 `(_ZN7cutlass13device_kernelINS_4gemm6kernel13GemmUniversalIN4cute5tupleIJiiiiEEENS1_10collective13CollectiveMmaINS1_35MainloopSm100TmaUmmaWarpSpecializedILi32ELi2ELi4ENS5_IJNS4_1CILi2EEESB_NSA_ILi1EEEEEEEENS5_IJNSA_ILi256EEENSA_ILi128EEENSA_ILi32EEEEEEaNS5_IJlSC_lEEEaSJ_NS4_8TiledMMAINS4_8MMA_AtomIJNS4_21SM100_MMA_S8_2x1SM_SSIaaiLi256ELi128ELNS4_4UMMA5MajorE0ELSO_0ELNSN_8SaturateE0EEEEEENS4_6LayoutINS5_IJSC_SC_SC_EEENS5_IJNSA_ILi0EEESU_SU_EEEEENS5_IJNS4_10UnderscoreESX_SX_EEEEENS4_28SM100_TMA_2SM_LOAD_MULTICASTENS4_14ComposedLayoutINS4_7SwizzleILi1ELi4ELi3EEENS4_18smem_ptr_flag_bitsILi8EEENSS_INS5_IJNSA_ILi8EEESH_EEENS5_IJSH_SC_EEEEEEEvNS4_8identityENS4_18SM100_TMA_2SM_LOADES1A_vS1B_EENS_8epilogue10collective18CollectiveEpilogueINS1E_23Sm100TmaWarpSpecializedILi2ELi2ELi64ELb0ELb0EEEJNS5_IJSG_SG_SH_EEENS5_IJNSS_ISG_SC_EENSS_INSA_ILi64EEESC_EEEEEaSJ_aSJ_NS1E_6fusion15FusionCallbacksIS1I_NS1O_17LinearCombinationIaiaiLNS_15FloatRoundStyleE2EEES1J_S1N_JEEENS4_5SM1004TMEM4LOAD26SM100_TMEM_LOAD_32dp32b64xENS4_13SM90_TMA_LOADENS11_INS12_ILi2ELi4ELi3EEES15_NSS_INS5_IJS16_S1L_EEENS5_IJS1L_SC_EEEEEEENS4_39AutoVectorizingCopyWithAssumedAlignmentILi128EEENS4_14SM90_TMA_STOREES23_S25_S25_EEEvvEEEEvNT_6ParamsE) ;  /* 0xffffff4802087950 */ /* 0x000fea0003c3ffff */
.L_x_247:
[----:B------:R-:W-:-:S00]  /*b7e0*/  BRA `(.L_x_247) ;  /* 0xfffffffc00fc7947 */ /* 0x000fc0000383ffff */
[----:B------:R-:W-:-:S00]  /*b7f0*/  NOP ;  /* 0x0000000000007918 */ /* 0x000fc00000000000 */
        /* <DEDUP_REMOVED lines=8> */
.L_x_248:


//--------------------- .nv.global.init           --------------------------
	.section	.nv.global.init,"aw",@progbits
.nv.global.init:
	.type		$str$27,@object
	.size		$str$27,($str$28 - $str$27)
$str$27:
        /*0000*/ 	.byte	0x28, 0x61, 0x64, 0x64, 0x72, 0x65, 0x73, 0x73, 0x20, 0x26, 0x20, 0x6d, 0x61, 0x73, 0x6b, 0x29
        /*0010*/ 	.byte	0x20, 0x3d, 0x3d, 0x20, 0x30, 0x00
	.type		$str$28,@object
	.size		$str$28,($str$26 - $str$28)
$str$28:
        /*0016*/ 	.byte	0x2f, 0x74, 0x6d, 0x70, 0x2f, 0x63, 0x75, 0x74, 0x6c, 0x61, 0x73, 0x73, 0x5f, 0x73, 0x77, 0x65
        /*0026*/ 	.byte	0x65, 0x70, 0x5f, 0x73, 0x72, 0x63, 0x2f, 0x69, 0x6e, 0x63, 0x6c, 0x75, 0x64, 0x65, 0x2f, 0x63
        /*0036*/ 	.byte	0x75, 0x74, 0x65, 0x2f, 0x70, 0x6f, 0x69, 0x6e, 0x74, 0x65, 0x72, 0x5f, 0x66, 0x6c, 0x61, 0x67
        /*0046*/ 	.byte	0x67, 0x65, 0x64, 0x2e, 0x68, 0x70, 0x70, 0x00
	.type		$str$26,@object
	.size		$str$26,($str$25 - $str$26)
$str$26:
        /*004e*/ 	.byte	0x2f, 0x74, 0x6d, 0x70, 0x2f, 0x63, 0x75, 0x74, 0x6c, 0x61, 0x73, 0x73, 0x5f, 0x73, 0x77, 0x65
        /*005e*/ 	.byte	0x65, 0x70, 0x5f, 0x73, 0x72, 0x63, 0x2f, 0x69, 0x6e, 0x63, 0x6c, 0x75, 0x64, 0x65, 0x2f, 0x63
        /*006e*/ 	.byte	0x75, 0x74, 0x65, 0x2f, 0x61, 0x74, 0x6f, 0x6d, 0x2f, 0x63, 0x6f, 0x70, 0x79, 0x5f, 0x74, 0x72
        /*007e*/ 	.byte	0x61, 0x69, 0x74, 0x73, 0x5f, 0x73, 0x6d, 0x31, 0x30, 0x30, 0x2e, 0x68, 0x70, 0x70, 0x00
	.type		$str$25,@object
	.size		$str$25,(__unnamed_1 - $str$25)
$str$25:
        /*008d*/ 	.byte	0x28, 0x28, 0x75, 0x69, 0x6e, 0x74, 0x33, 0x32, 0x5f, 0x74, 0x28, 0x74, 0x68, 0x72, 0x65, 0x61
        /*009d*/ 	.byte	0x64, 0x49, 0x64, 0x78, 0x2e, 0x78, 0x29, 0x20, 0x2f, 0x20, 0x33, 0x32, 0x29, 0x20, 0x25, 0x20
        /*00ad*/ 	.byte	0x34, 0x29, 0x20, 0x3d, 0x3d, 0x20, 0x28, 0x28, 0x28, 0x74, 0x6d, 0x65, 0x6d, 0x5f, 0x61, 0x64
        /*00bd*/ 	.byte	0x64, 0x72, 0x20, 0x3e, 0x3e, 0x20, 0x31, 0x36, 0x29, 0x20, 0x2f, 0x20, 0x33, 0x32, 0x29, 0x20
        /*00cd*/ 	.byte	0x25, 0x20, 0x34, 0x29, 0x00
	.type		__unnamed_1,@object
	.size		__unnamed_1,(__unnamed_2 - __unnamed_1)
__unnamed_1:
        /*00d2*/ 	.byte	0x61, 0x75, 0x74, 0x6f, 0x20, 0x63, 0x75, 0x74, 0x65, 0x3a, 0x3a, 0x61, 0x73, 0x5f, 0x70, 0x6f
        /* <DEDUP_REMOVED lines=24> */
        /*0262*/ 	.byte	0x5d, 0x00
	.type		__unnamed_2,@object
	.size		__unnamed_2,(.L_2 - __unnamed_2)
__unnamed_2:
        /* <DEDUP_REMOVED lines=42> */
        /*0504*/ 	.byte	0x43, 0x3c, 0x30, 0x3e, 0x3e, 0x3e, 0x3e, 0x5d, 0x00
.L_2:


//--------------------- .nv.shared._ZN7cutlass13device_kernelINS_4gemm6kernel13GemmUniversalIN4cute5tupleIJiiiiEEENS1_10collective13CollectiveMmaINS1_35MainloopSm100TmaUmmaWarpSpecializedILi32ELi2ELi4ENS5_IJNS4_1CILi2EEESB_NSA_ILi1EEEEEEEENS5_IJNSA_ILi256EEENSA_ILi128EEENSA_ILi32EEEEEEaNS5_IJlSC_lEEEaSJ_NS4_8TiledMMAINS4_8MMA_AtomIJNS4_21SM100_MMA_S8_2x1SM_SSIaaiLi256ELi128ELNS4_4UMMA5MajorE0ELSO_0ELNSN_8SaturateE0EEEEEENS4_6LayoutINS5_IJSC_SC_SC_EEENS5_IJNSA_ILi0EEESU_SU_EEEEENS5_IJNS4_10UnderscoreESX_SX_EEEEENS4_28SM100_TMA_2SM_LOAD_MULTICASTENS4_14ComposedLayoutINS4_7SwizzleILi1ELi4ELi3EEENS4_18smem_ptr_flag_bitsILi8EEENSS_INS5_IJNSA_ILi8EEESH_EEENS5_IJSH_SC_EEEEEEEvNS4_8identityENS4_18SM100_TMA_2SM_LOADES1A_vS1B_EENS_8epilogue10collective18CollectiveEpilogueINS1E_23Sm100TmaWarpSpecializedILi2ELi2ELi64ELb0ELb0EEEJNS5_IJSG_SG_SH_EEENS5_IJNSS_ISG_SC_EENSS_INSA_ILi64EEESC_EEEEEaSJ_aSJ_NS1E_6fusion15FusionCallbacksIS1I_NS1O_17LinearCombinationIaiaiLNS_15FloatRoundStyleE2EEES1J_S1N_JEEENS4_5SM1004TMEM4LOAD26SM100_TMEM_LOAD_32dp32b64xENS4_13SM90_TMA_LOADENS11_INS12_ILi2ELi4ELi3EEES15_NSS_INS5_IJS16_S1L_EEENS5_IJS1L_SC_EEEEEEENS4_39AutoVectorizingCopyWithAssumedAlignmentILi128EEENS4_14SM90_TMA_STOREES23_S25_S25_EEEvvEEEEvNT_6ParamsE --------------------------
	.section	.nv.shared._ZN7cutlass13device_kernelINS_4gemm6kernel13GemmUniversalIN4cute5tupleIJiiiiEEENS1_10collective13CollectiveMmaINS1_35MainloopSm100TmaUmmaWarpSpecializedILi32ELi2ELi4ENS5_IJNS4_1CILi2EEESB_NSA_ILi1EEEEEEEENS5_IJNSA_ILi256EEENSA_ILi128EEENSA_ILi32EEEEEEaNS5_IJlSC_lEEEaSJ_NS4_8TiledMMAINS4_8MMA_AtomIJNS4_21SM100_MMA_S8_2x1SM_SSIaaiLi256ELi128ELNS4_4UMMA5MajorE0ELSO_0ELNSN_8SaturateE0EEEEEENS4_6LayoutINS5_IJSC_SC_SC_EEENS5_IJNSA_ILi0EEESU_SU_EEEEENS5_IJNS4_10UnderscoreESX_SX_EEEEENS4_28SM100_TMA_2SM_LOAD_MULTICASTENS4_14ComposedLayoutINS4_7SwizzleILi1ELi4ELi3EEENS4_18smem_ptr_flag_bitsILi8EEENSS_INS5_IJNSA_ILi8EEESH_EEENS5_IJSH_SC_EEEEEEEvNS4_8identityENS4_18SM100_TMA_2SM_LOADES1A_vS1B_EENS_8epilogue10collective18CollectiveEpilogueINS1E_23Sm100TmaWarpSpecializedILi2ELi2ELi64ELb0ELb0EEEJNS5_IJSG_SG_SH_EEENS5_IJNSS_ISG_SC_EENSS_INSA_ILi64EEESC_EEEEEaSJ_aSJ_NS1E_6fusion15FusionCallbacksIS1I_NS1O_17LinearCombinationIaiaiLNS_15FloatRoundStyleE2EEES1J_S1N_JEEENS4_5SM1004TMEM4LOAD26SM100_TMEM_LOAD_32dp32b64xENS4_13SM90_TMA_LOADENS11_INS12_ILi2ELi4ELi3EEES15_NSS_INS5_IJS16_S1L_EEENS5_IJS1L_SC_EEEEEEENS4_39AutoVectorizingCopyWithAssumedAlignmentILi128EEENS4_14SM90_TMA_STOREES23_S25_S25_EEEvvEEEEvNT_6ParamsE,"aw",@nobits
	.sectionflags	@""
	.align	16
	.zero		1024


//--------------------- .nv.shared.reserved.0     --------------------------
	.section	.nv.shared.reserved.0,"aw",@nobits
	.weak		__nv_reservedSMEM_offset_0_alias
	.size		__nv_reservedSMEM_offset_0_alias, 0, 64
	.other		__nv_reservedSMEM_offset_0_alias,@"STO_CUDA_RESERVED_SHARED STV_DEFAULT"
__nv_reservedSMEM_offset_0_alias:
	.zero		0
.nv.shared.reserved.0:
	.zero		64
	.weak		__nv_reservedSMEM_tcgen05_partition
	.type		__nv_reservedSMEM_tcgen05_partition,@object
	.size		__nv_reservedSMEM_tcgen05_partition,(.L_0 - __nv_reservedSMEM_tcgen05_partition)
__nv_reservedSMEM_tcgen05_partition:
	.zero		32
.L_0:


//--------------------- .nv.global                --------------------------
	.section	.nv.global,"aw",@nobits
.nv.global:
	.type		_ZN39_INTERNAL_499b9aa7_4_k_cu_728563b1_92454cute1_E,@object
	.size		_ZN39_INTERNAL_499b9aa7_4_k_cu_728563b1_92454cute1_E,(_ZN39_INTERNAL_499b9aa7_4_k_cu_728563b1_92454cuda3std3__45__cpo6cbeginE - _ZN39_INTERNAL_499b9aa7_4_k_cu_728563b1_92454cute1_E)
_ZN39_INTERNAL_499b9aa7_4_k_cu_728563b1_92454cute1_E:
	.zero		1
	.type		_ZN39_INTERNAL_499b9aa7_4_k_cu_728563b1_92454cuda3std3__45__cpo6cbeginE,@object
	.size		_ZN39_INTERNAL_499b9aa7_4_k_cu_728563b1_92454cuda3std3__45__cpo6cbeginE,(_ZN39_INTERNAL_499b9aa7_4_k_cu_728563b1_92454cuda3std3__48in_placeE - _ZN39_INTERNAL_499b9aa7_4_k_cu_728563b1_92454cuda3std3__45__cpo6cbeginE)
_ZN39_INTERNAL_499b9aa7_4_k_cu_728563b1_92454cuda3std3__45__cpo6cbeginE:
	.zero		1
	.type		_ZN39_INTERNAL_499b9aa7_4_k_cu_728563b1_92454cuda3std3__48in_placeE,@object
	.size		_ZN39_INTERNAL_499b9aa7_4_k_cu_728563b1_92454cuda3std3__48in_placeE,(_ZN39_INTERNAL_499b9aa7_4_k_cu_728563b1_92454cuda3std6ranges3__45__cpo9iter_moveE - _ZN39_INTERNAL_499b9aa7_4_k_cu_728563b1_92454cuda3std3__48in_placeE)
_ZN39_INTERNAL_499b9aa7_4_k_cu_728563b1_92454cuda3std3__48in_placeE:
	.zero		1
	.type		_ZN39_INTERNAL_499b9aa7_4_k_cu_728563b1_92454cuda3std6ranges3__45__cpo9iter_moveE,@object
	.size		_ZN39_INTERNAL_499b9aa7_4_k_cu_728563b1_92454cuda3std6ranges3__45__cpo9iter_moveE,(_ZN39_INTERNAL_499b9aa7_4_k_cu_728563b1_92454cuda3std3__45__cpo5beginE - _ZN39_INTERNAL_499b9aa7_4_k_cu_728563b1_92454cuda3std6ranges3__45__cpo9iter_moveE)
_ZN39_INTERNAL_499b9aa7_4_k_cu_728563b1_92454cuda3std6ranges3__45__cpo9iter_moveE:
	.zero		1
	.type		_ZN39_INTERNAL_499b9aa7_4_k_cu_728563b1_92454cuda3std3__45__cpo5beginE,@object
	.size		_ZN39_INTERNAL_499b9aa7_4_k_cu_728563b1_92454cuda3std3__45__cpo5beginE,(_ZN39_INTERNAL_499b9aa7_4_k_cu_728563b1_92454cuda3std3__441_GLOBAL__N__499b9aa7_4_k_cu_728563b1_92456ignoreE - _ZN39_INTERNAL_499b9aa7_4_k_cu_728563b1_92454cuda3std3__45__cpo5beginE)
_ZN39_INTERNAL_499b9aa7_4_k_cu_728563b1_92454cuda3std3__45__cpo5beginE:
	.zero		1
	.type		_ZN39_INTERNAL_499b9aa7_4_k_cu_728563b1_92454cuda3std3__441_GLOBAL__N__499b9aa7_4_k_cu_728563b1_92456ignoreE,@object
	.size		_ZN39_INTERNAL_499b9aa7_4_k_cu_728563b1_92454cuda3std3__441_GLOBAL__N__499b9aa7_4_k_cu_728563b1_92456ignoreE,(_ZN39_INTERNAL_499b9aa7_4_k_cu_728563b1_92454cute7productE - _ZN39_INTERNAL_499b9aa7_4_k_cu_728563b1_92454cuda3std3__441_GLOBAL__N__499b9aa7_4_k_cu_728563b1_92456ignoreE)
_ZN39_INTERNAL_499b9aa7_4_k_cu_728563b1_92454cuda3std3__441_GLOBAL__N__499b9aa7_4_k_cu_728563b1_92456ignoreE:
	.zero		1
	.type		_ZN39_INTERNAL_499b9aa7_4_k_cu_728563b1_92454cute7productE,@object
	.size		_ZN39_INTERNAL_499b9aa7_4_k_cu_728563b1_92454cute7productE,(_ZN39_INTERNAL_499b9aa7_4_k_cu_728563b1_92454cuda3std3__45__cpo3endE - _ZN39_INTERNAL_499b9aa7_4_k_cu_728563b1_92454cute7productE)
_ZN39_INTERNAL_499b9aa7_4_k_cu_728563b1_92454cute7productE:
	.zero		1
	.type		_ZN39_INTERNAL_499b9aa7_4_k_cu_728563b1_92454cuda3std3__45__cpo3endE,@object
	.size		_ZN39_INTERNAL_499b9aa7_4_k_cu_728563b1_92454cuda3std3__45__cpo3endE,(_ZN39_INTERNAL_499b9aa7_4_k_cu_728563b1_92454cuda3std3__419piecewise_constructE - _ZN39_INTERNAL_499b9aa7_4_k_cu_728563b1_92454cuda3std3__45__cpo3endE)
_ZN39_INTERNAL_499b9aa7_4_k_cu_728563b1_92454cuda3std3__45__cpo3endE:
	.zero		1
	.type		_ZN39_INTERNAL_499b9aa7_4_k_cu_728563b1_92454cuda3std3__419piecewise_constructE,@object
	.size		_ZN39_INTERNAL_499b9aa7_4_k_cu_728563b1_92454cuda3std3__419piecewise_constructE,(_ZN39_INTERNAL_499b9aa7_4_k_cu_728563b1_92454cuda3std3__45__cpo4cendE - _ZN39_INTERNAL_499b9aa7_4_k_cu_728563b1_92454cuda3std3__419piecewise_constructE)
_ZN39_INTERNAL_499b9aa7_4_k_cu_728563b1_92454cuda3std3__419piecewise_constructE:
	.zero		1
	.type		_ZN39_INTERNAL_499b9aa7_4_k_cu_728563b1_92454cuda3std3__45__cpo4cendE,@object
	.size		_ZN39_INTERNAL_499b9aa7_4_k_cu_728563b1_92454cuda3std3__45__cpo4cendE,(_ZN39_INTERNAL_499b9aa7_4_k_cu_728563b1_92454cuda3std6ranges3__45__cpo4swapE - _ZN39_INTERNAL_499b9aa7_4_k_cu_728563b1_92454cuda3std3__45__cpo4cendE)
_ZN39_INTERNAL_499b9aa7_4_k_cu_728563b1_92454cuda3std3__45__cpo4cendE:
	.zero		1
	.type		_ZN39_INTERNAL_499b9aa7_4_k_cu_728563b1_92454cuda3std6ranges3__45__cpo4swapE,@object
	.size		_ZN39_INTERNAL_499b9aa7_4_k_cu_728563b1_92454cuda3std6ranges3__45__cpo4swapE,(.L_10 - _ZN39_INTERNAL_499b9aa7_4_k_cu_728563b1_92454cuda3std6ranges3__45__cpo4swapE)
_ZN39_INTERNAL_499b9aa7_4_k_cu_728563b1_92454cuda3std6ranges3__45__cpo4swapE:
	.zero		1
.L_10:


//--------------------- .nv.constant0._ZN7cutlass13device_kernelINS_4gemm6kernel13GemmUniversalIN4cute5tupleIJiiiiEEENS1_10collective13CollectiveMmaINS1_35MainloopSm100TmaUmmaWarpSpecializedILi32ELi2ELi4ENS5_IJNS4_1CILi2EEESB_NSA_ILi1EEEEEEEENS5_IJNSA_ILi256EEENSA_ILi128EEENSA_ILi32EEEEEEaNS5_IJlSC_lEEEaSJ_NS4_8TiledMMAINS4_8MMA_AtomIJNS4_21SM100_MMA_S8_2x1SM_SSIaaiLi256ELi128ELNS4_4UMMA5MajorE0ELSO_0ELNSN_8SaturateE0EEEEEENS4_6LayoutINS5_IJSC_SC_SC_EEENS5_IJNSA_ILi0EEESU_SU_EEEEENS5_IJNS4_10UnderscoreESX_SX_EEEEENS4_28SM100_TMA_2SM_LOAD_MULTICASTENS4_14ComposedLayoutINS4_7SwizzleILi1ELi4ELi3EEENS4_18smem_ptr_flag_bitsILi8EEENSS_INS5_IJNSA_ILi8EEESH_EEENS5_IJSH_SC_EEEEEEEvNS4_8identityENS4_18SM100_TMA_2SM_LOADES1A_vS1B_EENS_8epilogue10collective18CollectiveEpilogueINS1E_23Sm100TmaWarpSpecializedILi2ELi2ELi64ELb0ELb0EEEJNS5_IJSG_SG_SH_EEENS5_IJNSS_ISG_SC_EENSS_INSA_ILi64EEESC_EEEEEaSJ_aSJ_NS1E_6fusion15FusionCallbacksIS1I_NS1O_17LinearCombinationIaiaiLNS_15FloatRoundStyleE2EEES1J_S1N_JEEENS4_5SM1004TMEM4LOAD26SM100_TMEM_LOAD_32dp32b64xENS4_13SM90_TMA_LOADENS11_INS12_ILi2ELi4ELi3EEES15_NSS_INS5_IJS16_S1L_EEENS5_IJS1L_SC_EEEEEEENS4_39AutoVectorizingCopyWithAssumedAlignmentILi128EEENS4_14SM90_TMA_STOREES23_S25_S25_EEEvvEEEEvNT_6ParamsE --------------------------
	.section	.nv.constant0._ZN7cutlass13device_kernelINS_4gemm6kernel13GemmUniversalIN4cute5tupleIJiiiiEEENS1_10collective13CollectiveMmaINS1_35MainloopSm100TmaUmmaWarpSpecializedILi32ELi2ELi4ENS5_IJNS4_1CILi2EEESB_NSA_ILi1EEEEEEEENS5_IJNSA_ILi256EEENSA_ILi128EEENSA_ILi32EEEEEEaNS5_IJlSC_lEEEaSJ_NS4_8TiledMMAINS4_8MMA_AtomIJNS4_21SM100_MMA_S8_2x1SM_SSIaaiLi256ELi128ELNS4_4UMMA5MajorE0ELSO_0ELNSN_8SaturateE0EEEEEENS4_6LayoutINS5_IJSC_SC_SC_EEENS5_IJNSA_ILi0EEESU_SU_EEEEENS5_IJNS4_10UnderscoreESX_SX_EEEEENS4_28SM100_TMA_2SM_LOAD_MULTICASTENS4_14ComposedLayoutINS4_7SwizzleILi1ELi4ELi3EEENS4_18smem_ptr_flag_bitsILi8EEENSS_INS5_IJNSA_ILi8EEESH_EEENS5_IJSH_SC_EEEEEEEvNS4_8identityENS4_18SM100_TMA_2SM_LOADES1A_vS1B_EENS_8epilogue10collective18CollectiveEpilogueINS1E_23Sm100TmaWarpSpecializedILi2ELi2ELi64ELb0ELb0EEEJNS5_IJSG_SG_SH_EEENS5_IJNSS_ISG_SC_EENSS_INSA_ILi64EEESC_EEEEEaSJ_aSJ_NS1E_6fusion15FusionCallbacksIS1I_NS1O_17LinearCombinationIaiaiLNS_15FloatRoundStyleE2EEES1J_S1N_JEEENS4_5SM1004TMEM4LOAD26SM100_TMEM_LOAD_32dp32b64xENS4_13SM90_TMA_LOADENS11_INS12_ILi2ELi4ELi3EEES15_NSS_INS5_IJS16_S1L_EEENS5_IJS1L_SC_EEEEEEENS4_39AutoVectorizingCopyWithAssumedAlignmentILi128EEENS4_14SM90_TMA_STOREES23_S25_S25_EEEvvEEEEvNT_6ParamsE,"a",@progbits
	.sectionflags	@""
	.align	4
.nv.constant0._ZN7cutlass13device_kernelINS_4gemm6kernel13GemmUniversalIN4cute5tupleIJiiiiEEENS1_10collective13CollectiveMmaINS1_35MainloopSm100TmaUmmaWarpSpecializedILi32ELi2ELi4ENS5_IJNS4_1CILi2EEESB_NSA_ILi1EEEEEEEENS5_IJNSA_ILi256EEENSA_ILi128EEENSA_ILi32EEEEEEaNS5_IJlSC_lEEEaSJ_NS4_8TiledMMAINS4_8MMA_AtomIJNS4_21SM100_MMA_S8_2x1SM_SSIaaiLi256ELi128ELNS4_4UMMA5MajorE0ELSO_0ELNSN_8SaturateE0EEEEEENS4_6LayoutINS5_IJSC_SC_SC_EEENS5_IJNSA_ILi0EEESU_SU_EEEEENS5_IJNS4_10UnderscoreESX_SX_EEEEENS4_28SM100_TMA_2SM_LOAD_MULTICASTENS4_14ComposedLayoutINS4_7SwizzleILi1ELi4ELi3EEENS4_18smem_ptr_flag_bitsILi8EEENSS_INS5_IJNSA_ILi8EEESH_EEENS5_IJSH_SC_EEEEEEEvNS4_8identityENS4_18SM100_TMA_2SM_LOADES1A_vS1B_EENS_8epilogue10collective18CollectiveEpilogueINS1E_23Sm100TmaWarpSpecializedILi2ELi2ELi64ELb0ELb0EEEJNS5_IJSG_SG_SH_EEENS5_IJNSS_ISG_SC_EENSS_INSA_ILi64EEESC_EEEEEaSJ_aSJ_NS1E_6fusion15FusionCallbacksIS1I_NS1O_17LinearCombinationIaiaiLNS_15FloatRoundStyleE2EEES1J_S1N_JEEENS4_5SM1004TMEM4LOAD26SM100_TMEM_LOAD_32dp32b64xENS4_13SM90_TMA_LOADENS11_INS12_ILi2ELi4ELi3EEES15_NSS_INS5_IJS16_S1L_EEENS5_IJS1L_SC_EEEEEEENS4_39AutoVectorizingCopyWithAssumedAlignmentILi128EEENS4_14SM90_TMA_STOREES23_S25_S25_EEEvvEEEEvNT_6ParamsE:
	.zero		2944


//--------------------- SYMBOLS --------------------------

	.type		.nv.reservedSmem.offset0,@object
	.size		.nv.reservedSmem.offset0,0x4
	.type		.nv.reservedSmem.cap,@object
	.size		.nv.reservedSmem.cap,0x4
	.type		__assertfail,@function
